//
// Generated by NVIDIA NVVM Compiler
//
// Compiler Build ID: CL-36424714
// Cuda compilation tools, release 13.0, V13.0.88
// Based on NVVM 20.0.0
//

.version 9.0
.target sm_100
.address_size 64

	// .globl	_Z5RoundiPiS_S_S_S_
.global .align 8 .u64 k = 1;
// _ZZ5RoundiPiS_S_S_S_E4tank has been demoted
// _ZZ5RoundiPiS_S_S_S_E6target has been demoted
// _ZZ5RoundiPiS_S_S_S_E10trueTarget has been demoted
// _ZZ5RoundiPiS_S_S_S_E7minDist has been demoted
// _ZZ5RoundiPiS_S_S_S_E4lock has been demoted

.visible .entry _Z5RoundiPiS_S_S_S_(
	.param .u32 _Z5RoundiPiS_S_S_S__param_0,
	.param .u64 .ptr .align 1 _Z5RoundiPiS_S_S_S__param_1,
	.param .u64 .ptr .align 1 _Z5RoundiPiS_S_S_S__param_2,
	.param .u64 .ptr .align 1 _Z5RoundiPiS_S_S_S__param_3,
	.param .u64 .ptr .align 1 _Z5RoundiPiS_S_S_S__param_4,
	.param .u64 .ptr .align 1 _Z5RoundiPiS_S_S_S__param_5
)
{
	.reg .pred 	%p<33>;
	.reg .b32 	%r<33>;
	.reg .b64 	%rd<61>;
	// demoted variable
	.shared .align 4 .u32 _ZZ5RoundiPiS_S_S_S_E4tank;
	// demoted variable
	.shared .align 4 .u32 _ZZ5RoundiPiS_S_S_S_E6target;
	// demoted variable
	.shared .align 4 .u32 _ZZ5RoundiPiS_S_S_S_E10trueTarget;
	// demoted variable
	.shared .align 8 .u64 _ZZ5RoundiPiS_S_S_S_E7minDist;
	// demoted variable
	.shared .align 4 .u32 _ZZ5RoundiPiS_S_S_S_E4lock;
	ld.param.u32 	%r13, [_Z5RoundiPiS_S_S_S__param_0];
	ld.param.u64 	%rd12, [_Z5RoundiPiS_S_S_S__param_1];
	ld.param.u64 	%rd13, [_Z5RoundiPiS_S_S_S__param_2];
	ld.param.u64 	%rd14, [_Z5RoundiPiS_S_S_S__param_3];
	ld.param.u64 	%rd15, [_Z5RoundiPiS_S_S_S__param_4];
	ld.param.u64 	%rd16, [_Z5RoundiPiS_S_S_S__param_5];
	cvta.to.global.u64 	%rd1, %rd16;
	mov.u32 	%r1, %tid.x;
	setp.ne.s32 	%p4, %r1, 0;
	@%p4 bra 	$L__BB0_5;
	mov.u32 	%r14, %ctaid.x;
	st.shared.u32 	[_ZZ5RoundiPiS_S_S_S_E4tank], %r14;
	cvt.u64.u32 	%rd17, %r14;
	ld.global.u64 	%rd18, [k];
	add.s64 	%rd2, %rd18, %rd17;
	cvt.s64.s32 	%rd3, %r13;
	or.b64  	%rd19, %rd2, %rd3;
	and.b64  	%rd20, %rd19, -4294967296;
	setp.ne.s64 	%p5, %rd20, 0;
	@%p5 bra 	$L__BB0_3;
	cvt.u32.u64 	%r15, %rd3;
	cvt.u32.u64 	%r16, %rd2;
	rem.u32 	%r17, %r16, %r15;
	cvt.u64.u32 	%rd57, %r17;
	bra.uni 	$L__BB0_4;
$L__BB0_3:
	rem.s64 	%rd57, %rd2, %rd3;
$L__BB0_4:
	st.shared.u32 	[_ZZ5RoundiPiS_S_S_S_E6target], %rd57;
	mov.b32 	%r18, -1;
	st.shared.u32 	[_ZZ5RoundiPiS_S_S_S_E10trueTarget], %r18;
	mov.b64 	%rd21, 9223372036854775807;
	st.shared.u64 	[_ZZ5RoundiPiS_S_S_S_E7minDist], %rd21;
	mov.b32 	%r19, 0;
	st.shared.u32 	[_ZZ5RoundiPiS_S_S_S_E4lock], %r19;
$L__BB0_5:
	bar.sync 	0;
	ld.shared.u32 	%r2, [_ZZ5RoundiPiS_S_S_S_E4tank];
	setp.eq.s32 	%p6, %r1, %r2;
	@%p6 bra 	$L__BB0_19;
	mul.wide.s32 	%rd22, %r2, 4;
	add.s64 	%rd23, %rd1, %rd22;
	ld.global.u32 	%r20, [%rd23];
	setp.ne.s32 	%p7, %r20, 0;
	@%p7 bra 	$L__BB0_19;
	cvta.to.global.u64 	%rd24, %rd13;
	cvta.to.global.u64 	%rd25, %rd12;
	add.s64 	%rd27, %rd25, %rd22;
	ld.global.u32 	%r3, [%rd27];
	add.s64 	%rd28, %rd24, %rd22;
	ld.global.u32 	%r4, [%rd28];
	ld.shared.u32 	%r21, [_ZZ5RoundiPiS_S_S_S_E6target];
	mul.wide.s32 	%rd29, %r21, 4;
	add.s64 	%rd30, %rd25, %rd29;
	ld.global.u32 	%r5, [%rd30];
	add.s64 	%rd31, %rd24, %rd29;
	ld.global.u32 	%r6, [%rd31];
	mul.wide.u32 	%rd32, %r1, 4;
	add.s64 	%rd33, %rd25, %rd32;
	ld.global.u32 	%r7, [%rd33];
	add.s64 	%rd34, %rd24, %rd32;
	ld.global.u32 	%r8, [%rd34];
	setp.eq.s32 	%p8, %r3, %r5;
	@%p8 bra 	$L__BB0_9;
	setp.le.s32 	%p9, %r3, %r5;
	setp.le.s32 	%p10, %r7, %r3;
	or.pred  	%p11, %p9, %p10;
	setp.ge.s32 	%p12, %r7, %r3;
	setp.ge.s32 	%p13, %r3, %r5;
	or.pred  	%p14, %p13, %p12;
	and.pred  	%p32, %p11, %p14;
	bra.uni 	$L__BB0_10;
$L__BB0_9:
	setp.le.s32 	%p15, %r4, %r6;
	setp.le.s32 	%p16, %r8, %r4;
	or.pred  	%p17, %p15, %p16;
	setp.ge.s32 	%p18, %r8, %r4;
	setp.ge.s32 	%p19, %r4, %r6;
	or.pred  	%p20, %p18, %p19;
	and.pred  	%p32, %p17, %p20;
$L__BB0_10:
	cvt.s64.s32 	%rd35, %r5;
	cvt.s64.s32 	%rd36, %r6;
	cvt.s64.s32 	%rd37, %r4;
	sub.s64 	%rd38, %rd37, %rd36;
	cvt.s64.s32 	%rd39, %r7;
	sub.s64 	%rd40, %rd35, %rd39;
	mul.lo.s64 	%rd41, %rd40, %rd38;
	cvt.s64.s32 	%rd42, %r8;
	sub.s64 	%rd43, %rd36, %rd42;
	cvt.s64.s32 	%rd44, %r3;
	sub.s64 	%rd45, %rd44, %rd35;
	mul.lo.s64 	%rd46, %rd43, %rd45;
	setp.ne.s64 	%p21, %rd46, %rd41;
	not.pred 	%p22, %p32;
	or.pred  	%p23, %p21, %p22;
	@%p23 bra 	$L__BB0_19;
	add.s64 	%rd48, %rd1, %rd32;
	ld.global.u32 	%r22, [%rd48];
	setp.eq.s32 	%p24, %r22, 1;
	@%p24 bra 	$L__BB0_19;
	and.b32  	%r9, %r1, 31;
	ld.shared.u64 	%rd60, [_ZZ5RoundiPiS_S_S_S_E7minDist];
	sub.s32 	%r24, %r7, %r3;
	sub.s32 	%r25, %r8, %r4;
	mul.wide.s32 	%rd49, %r24, %r24;
	mul.wide.s32 	%rd50, %r25, %r25;
	add.s64 	%rd8, %rd50, %rd49;
	mov.b32 	%r32, 0;
$L__BB0_13:
	setp.ne.s32 	%p25, %r9, %r32;
	@%p25 bra 	$L__BB0_18;
$L__BB0_14:
	atom.relaxed.shared.cas.b32 	%r26, [_ZZ5RoundiPiS_S_S_S_E4lock], 0, 1;
	setp.ne.s32 	%p26, %r26, 0;
	@%p26 bra 	$L__BB0_14;
	setp.le.s64 	%p27, %rd60, %rd8;
	@%p27 bra 	$L__BB0_17;
	st.shared.u64 	[_ZZ5RoundiPiS_S_S_S_E7minDist], %rd8;
	st.shared.u32 	[_ZZ5RoundiPiS_S_S_S_E10trueTarget], %r1;
	mov.u64 	%rd60, %rd8;
$L__BB0_17:
	atom.shared.exch.b32 	%r27, [_ZZ5RoundiPiS_S_S_S_E4lock], 0;
$L__BB0_18:
	add.s32 	%r32, %r32, 1;
	setp.ne.s32 	%p28, %r32, 32;
	@%p28 bra 	$L__BB0_13;
$L__BB0_19:
	setp.ne.s32 	%p29, %r1, 0;
	bar.sync 	0;
	ld.shared.u32 	%r28, [_ZZ5RoundiPiS_S_S_S_E10trueTarget];
	setp.eq.s32 	%p30, %r28, -1;
	or.pred  	%p31, %p29, %p30;
	@%p31 bra 	$L__BB0_21;
	cvta.to.global.u64 	%rd51, %rd15;
	mul.wide.s32 	%rd52, %r28, 4;
	add.s64 	%rd53, %rd51, %rd52;
	atom.global.add.u32 	%r29, [%rd53], -1;
	ld.shared.u32 	%r30, [_ZZ5RoundiPiS_S_S_S_E4tank];
	cvta.to.global.u64 	%rd54, %rd14;
	mul.wide.s32 	%rd55, %r30, 4;
	add.s64 	%rd56, %rd54, %rd55;
	atom.global.add.u32 	%r31, [%rd56], 1;
$L__BB0_21:
	ret;

}
	// .globl	_Z12declaredDeadiPiS_S_S_S_S_
.visible .entry _Z12declaredDeadiPiS_S_S_S_S_(
	.param .u32 _Z12declaredDeadiPiS_S_S_S_S__param_0,
	.param .u64 .ptr .align 1 _Z12declaredDeadiPiS_S_S_S_S__param_1,
	.param .u64 .ptr .align 1 _Z12declaredDeadiPiS_S_S_S_S__param_2,
	.param .u64 .ptr .align 1 _Z12declaredDeadiPiS_S_S_S_S__param_3,
	.param .u64 .ptr .align 1 _Z12declaredDeadiPiS_S_S_S_S__param_4,
	.param .u64 .ptr .align 1 _Z12declaredDeadiPiS_S_S_S_S__param_5,
	.param .u64 .ptr .align 1 _Z12declaredDeadiPiS_S_S_S_S__param_6
)
{
	.reg .pred 	%p<7>;
	.reg .b32 	%r<10>;
	.reg .b64 	%rd<21>;

	ld.param.u32 	%r2, [_Z12declaredDeadiPiS_S_S_S_S__param_0];
	ld.param.u64 	%rd8, [_Z12declaredDeadiPiS_S_S_S_S__param_1];
	ld.param.u64 	%rd9, [_Z12declaredDeadiPiS_S_S_S_S__param_5];
	ld.param.u64 	%rd10, [_Z12declaredDeadiPiS_S_S_S_S__param_6];
	mov.u32 	%r1, %tid.x;
	setp.ne.s32 	%p1, %r1, 0;
	@%p1 bra 	$L__BB1_6;
	ld.global.u64 	%rd1, [k];
	add.s64 	%rd2, %rd1, 1;
	st.global.u64 	[k], %rd2;
	cvt.s64.s32 	%rd3, %r2;
	or.b64  	%rd11, %rd2, %rd3;
	and.b64  	%rd12, %rd11, -4294967296;
	setp.ne.s64 	%p2, %rd12, 0;
	@%p2 bra 	$L__BB1_3;
	cvt.u32.u64 	%r3, %rd3;
	cvt.u32.u64 	%r4, %rd2;
	rem.u32 	%r5, %r4, %r3;
	cvt.u64.u32 	%rd20, %r5;
	bra.uni 	$L__BB1_4;
$L__BB1_3:
	rem.s64 	%rd20, %rd2, %rd3;
$L__BB1_4:
	setp.ne.s64 	%p3, %rd20, 0;
	@%p3 bra 	$L__BB1_6;
	add.s64 	%rd13, %rd1, 2;
	st.global.u64 	[k], %rd13;
$L__BB1_6:
	setp.ge.s32 	%p4, %r1, %r2;
	@%p4 bra 	$L__BB1_10;
	cvta.to.global.u64 	%rd14, %rd9;
	mul.wide.u32 	%rd15, %r1, 4;
	add.s64 	%rd16, %rd14, %rd15;
	ld.global.u32 	%r6, [%rd16];
	setp.gt.s32 	%p5, %r6, 0;
	@%p5 bra 	$L__BB1_10;
	cvta.to.global.u64 	%rd17, %rd10;
	add.s64 	%rd7, %rd17, %rd15;
	ld.global.u32 	%r7, [%rd7];
	setp.ne.s32 	%p6, %r7, 0;
	@%p6 bra 	$L__BB1_10;
	mov.b32 	%r8, 1;
	st.global.u32 	[%rd7], %r8;
	cvta.to.global.u64 	%rd19, %rd8;
	atom.global.add.u32 	%r9, [%rd19], 1;
$L__BB1_10:
	ret;

}
	// .globl	_Z11assignValuePiS_S_ii
.visible .entry _Z11assignValuePiS_S_ii(
	.param .u64 .ptr .align 1 _Z11assignValuePiS_S_ii_param_0,
	.param .u64 .ptr .align 1 _Z11assignValuePiS_S_ii_param_1,
	.param .u64 .ptr .align 1 _Z11assignValuePiS_S_ii_param_2,
	.param .u32 _Z11assignValuePiS_S_ii_param_3,
	.param .u32 _Z11assignValuePiS_S_ii_param_4
)
{
	.reg .b32 	%r<4>;
	.reg .b64 	%rd<11>;

	ld.param.u64 	%rd1, [_Z11assignValuePiS_S_ii_param_0];
	ld.param.u64 	%rd2, [_Z11assignValuePiS_S_ii_param_1];
	ld.param.u64 	%rd3, [_Z11assignValuePiS_S_ii_param_2];
	ld.param.u32 	%r1, [_Z11assignValuePiS_S_ii_param_4];
	cvta.to.global.u64 	%rd4, %rd3;
	cvta.to.global.u64 	%rd5, %rd2;
	cvta.to.global.u64 	%rd6, %rd1;
	mov.u32 	%r2, %tid.x;
	mul.wide.u32 	%rd7, %r2, 4;
	add.s64 	%rd8, %rd6, %rd7;
	st.global.u32 	[%rd8], %r1;
	add.s64 	%rd9, %rd5, %rd7;
	mov.b32 	%r3, 0;
	st.global.u32 	[%rd9], %r3;
	add.s64 	%rd10, %rd4, %rd7;
	st.global.u32 	[%rd10], %r3;
	ret;

}


// ===== COMPILED SASS (sm_100) =====

	.target	sm_100

	.elftype	@"ET_EXEC"


//--------------------- .note.nv.tkinfo           --------------------------
	.section	.note.nv.tkinfo,"",@"SHT_NOTE"
	.sectionflags	@"SHF_NOTE_NV_TKINFO"
	.tkinfo
        /*0018*/ 	.word	0x00000002
        /*0030*/ 	.string	""
        /*0030*/ 	.string	"ptxas"
        /*0030*/ 	.string	"Cuda compilation tools, release 13.0, V13.0.88"
        /*0030*/ 	.string	"Build cuda_13.0.r13.0/compiler.36424714_0"
        /*0030*/ 	.string	"-arch sm_100 -m 64 "



//--------------------- .note.nv.cuinfo           --------------------------
	.section	.note.nv.cuinfo,"",@"SHT_NOTE"
	.sectionflags	@"SHF_NOTE_NV_CUINFO"
        /*0018*/ 	.short	0x0002
        /*001a*/ 	.short	0x0064
        /*001c*/ 	.short	0x0082
	.zero		2


//--------------------- .nv.info                  --------------------------
	.section	.nv.info,"",@"SHT_CUDA_INFO"
	.align	4


	//----- nvinfo : EIATTR_REGCOUNT
	.align		4
        /*0000*/ 	.byte	0x04, 0x2f
        /*0002*/ 	.short	(.L_2 - .L_1)
	.align		4
.L_1:
        /*0004*/ 	.word	index@(_Z5RoundiPiS_S_S_S_)
        /*0008*/ 	.word	0x0000001a


	//----- nvinfo : EIATTR_FRAME_SIZE
	.align		4
.L_2:
        /*000c*/ 	.byte	0x04, 0x11
        /*000e*/ 	.short	(.L_4 - .L_3)
	.align		4
.L_3:
        /*0010*/ 	.word	index@($__internal_1_$__cuda_sm20_rem_s64)
        /*0014*/ 	.word	0x00000000


	//----- nvinfo : EIATTR_FRAME_SIZE
	.align		4
.L_4:
        /*0018*/ 	.byte	0x04, 0x11
        /*001a*/ 	.short	(.L_6 - .L_5)
	.align		4
.L_5:
        /*001c*/ 	.word	index@(_Z5RoundiPiS_S_S_S_)
        /*0020*/ 	.word	0x00000000


	//----- nvinfo : EIATTR_REGCOUNT
	.align		4
.L_6:
        /*0024*/ 	.byte	0x04, 0x2f
        /*0026*/ 	.short	(.L_8 - .L_7)
	.align		4
.L_7:
        /*0028*/ 	.word	index@(_Z12declaredDeadiPiS_S_S_S_S_)
        /*002c*/ 	.word	0x00000018


	//----- nvinfo : EIATTR_FRAME_SIZE
	.align		4
.L_8:
        /*0030*/ 	.byte	0x04, 0x11
        /*0032*/ 	.short	(.L_10 - .L_9)
	.align		4
.L_9:
        /*0034*/ 	.word	index@($__internal_0_$__cuda_sm20_rem_s64)
        /*0038*/ 	.word	0x00000000


	//----- nvinfo : EIATTR_FRAME_SIZE
	.align		4
.L_10:
        /*003c*/ 	.byte	0x04, 0x11
        /*003e*/ 	.short	(.L_12 - .L_11)
	.align		4
.L_11:
        /*0040*/ 	.word	index@(_Z12declaredDeadiPiS_S_S_S_S_)
        /*0044*/ 	.word	0x00000000


	//----- nvinfo : EIATTR_REGCOUNT
	.align		4
.L_12:
        /*0048*/ 	.byte	0x04, 0x2f
        /*004a*/ 	.short	(.L_14 - .L_13)
	.align		4
.L_13:
        /*004c*/ 	.word	index@(_Z11assignValuePiS_S_ii)
        /*0050*/ 	.word	0x0000000e


	//----- nvinfo : EIATTR_FRAME_SIZE
	.align		4
.L_14:
        /*0054*/ 	.byte	0x04, 0x11
        /*0056*/ 	.short	(.L_16 - .L_15)
	.align		4
.L_15:
        /*0058*/ 	.word	index@(_Z11assignValuePiS_S_ii)
        /*005c*/ 	.word	0x00000000


	//----- nvinfo : EIATTR_MIN_STACK_SIZE
	.align		4
.L_16:
        /*0060*/ 	.byte	0x04, 0x12
        /*0062*/ 	.short	(.L_18 - .L_17)
	.align		4
.L_17:
        /*0064*/ 	.word	index@(_Z11assignValuePiS_S_ii)
        /*0068*/ 	.word	0x00000000


	//----- nvinfo : EIATTR_MIN_STACK_SIZE
	.align		4
.L_18:
        /*006c*/ 	.byte	0x04, 0x12
        /*006e*/ 	.short	(.L_20 - .L_19)
	.align		4
.L_19:
        /*0070*/ 	.word	index@(_Z12declaredDeadiPiS_S_S_S_S_)
        /*0074*/ 	.word	0x00000000


	//----- nvinfo : EIATTR_MIN_STACK_SIZE
	.align		4
.L_20:
        /*0078*/ 	.byte	0x04, 0x12
        /*007a*/ 	.short	(.L_22 - .L_21)
	.align		4
.L_21:
        /*007c*/ 	.word	index@(_Z5RoundiPiS_S_S_S_)
        /*0080*/ 	.word	0x00000000
.L_22:


//--------------------- .nv.compat                --------------------------
	.section	.nv.compat,"",@"SHT_CUDA_COMPAT_INFO"
	.align	4
        /*0000*/ 	.byte	0x02, 0x09, 0x00, 0x00, 0x02, 0x02, 0x01, 0x00, 0x02, 0x05, 0x05, 0x00, 0x03, 0x07, 0x01, 0x01
        /*0010*/ 	.byte	0x02, 0x03, 0x00, 0x00, 0x02, 0x06, 0x01, 0x00, 0x04, 0x0b, 0x08, 0x00, 0x09, 0x00, 0x00, 0x00
        /*0020*/ 	.byte	0x00, 0x00, 0x00, 0x00


//--------------------- .nv.info._Z11assignValuePiS_S_ii --------------------------
	.section	.nv.info._Z11assignValuePiS_S_ii,"",@"SHT_CUDA_INFO"
	.sectionflags	@""
	.align	4


	//----- nvinfo : EIATTR_CUDA_API_VERSION
	.align		4
        /*0000*/ 	.byte	0x04, 0x37
        /*0002*/ 	.short	(.L_24 - .L_23)
.L_23:
        /*0004*/ 	.word	0x00000082


	//----- nvinfo : EIATTR_KPARAM_INFO
	.align		4
.L_24:
        /*0008*/ 	.byte	0x04, 0x17
        /*000a*/ 	.short	(.L_26 - .L_25)
.L_25:
        /*000c*/ 	.word	0x00000000
        /*0010*/ 	.short	0x0004
        /*0012*/ 	.short	0x001c
        /*0014*/ 	.byte	0x00, 0xf0, 0x11, 0x00


	//----- nvinfo : EIATTR_KPARAM_INFO
	.align		4
.L_26:
        /*0018*/ 	.byte	0x04, 0x17
        /*001a*/ 	.short	(.L_28 - .L_27)
.L_27:
        /*001c*/ 	.word	0x00000000
        /*0020*/ 	.short	0x0003
        /*0022*/ 	.short	0x0018
        /*0024*/ 	.byte	0x00, 0xf0, 0x11, 0x00


	//----- nvinfo : EIATTR_KPARAM_INFO
	.align		4
.L_28:
        /*0028*/ 	.byte	0x04, 0x17
        /*002a*/ 	.short	(.L_30 - .L_29)
.L_29:
        /*002c*/ 	.word	0x00000000
        /*0030*/ 	.short	0x0002
        /*0032*/ 	.short	0x0010
        /*0034*/ 	.byte	0x00, 0xf5, 0x21, 0x00


	//----- nvinfo : EIATTR_KPARAM_INFO
	.align		4
.L_30:
        /*0038*/ 	.byte	0x04, 0x17
        /*003a*/ 	.short	(.L_32 - .L_31)
.L_31:
        /*003c*/ 	.word	0x00000000
        /*0040*/ 	.short	0x0001
        /*0042*/ 	.short	0x0008
        /*0044*/ 	.byte	0x00, 0xf5, 0x21, 0x00


	//----- nvinfo : EIATTR_KPARAM_INFO
	.align		4
.L_32:
        /*0048*/ 	.byte	0x04, 0x17
        /*004a*/ 	.short	(.L_34 - .L_33)
.L_33:
        /*004c*/ 	.word	0x00000000
        /*0050*/ 	.short	0x0000
        /*0052*/ 	.short	0x0000
        /*0054*/ 	.byte	0x00, 0xf5, 0x21, 0x00


	//----- nvinfo : EIATTR_SPARSE_MMA_MASK
	.align		4
.L_34:
        /*0058*/ 	.byte	0x03, 0x50
        /*005a*/ 	.short	0x0000


	//----- nvinfo : EIATTR_MAXREG_COUNT
	.align		4
        /*005c*/ 	.byte	0x03, 0x1b
        /*005e*/ 	.short	0x00ff


	//----- nvinfo : EIATTR_MERCURY_ISA_VERSION
	.align		4
        /*0060*/ 	.byte	0x03, 0x5f
        /*0062*/ 	.short	0x0101


	//----- nvinfo : EIATTR_VRC_CTA_INIT_COUNT
	.align		4
        /*0064*/ 	.byte	0x02, 0x4a
	.zero		1
	.zero		1


	//----- nvinfo : EIATTR_EXIT_INSTR_OFFSETS
	.align		4
        /*0068*/ 	.byte	0x04, 0x1c
        /*006a*/ 	.short	(.L_36 - .L_35)


	//   ....[0]....
.L_35:
        /*006c*/ 	.word	0x000000d0


	//----- nvinfo : EIATTR_CBANK_PARAM_SIZE
	.align		4
.L_36:
        /*0070*/ 	.byte	0x03, 0x19
        /*0072*/ 	.short	0x0020


	//----- nvinfo : EIATTR_PARAM_CBANK
	.align		4
        /*0074*/ 	.byte	0x04, 0x0a
        /*0076*/ 	.short	(.L_38 - .L_37)
	.align		4
.L_37:
        /*0078*/ 	.word	index@(.nv.constant0._Z11assignValuePiS_S_ii)
        /*007c*/ 	.short	0x0380
        /*007e*/ 	.short	0x0020


	//----- nvinfo : EIATTR_SW_WAR
	.align		4
.L_38:
        /*0080*/ 	.byte	0x04, 0x36
        /*0082*/ 	.short	(.L_40 - .L_39)
.L_39:
        /*0084*/ 	.word	0x00000008
.L_40:


//--------------------- .nv.info._Z12declaredDeadiPiS_S_S_S_S_ --------------------------
	.section	.nv.info._Z12declaredDeadiPiS_S_S_S_S_,"",@"SHT_CUDA_INFO"
	.sectionflags	@""
	.align	4


	//----- nvinfo : EIATTR_CUDA_API_VERSION
	.align		4
        /*0000*/ 	.byte	0x04, 0x37
        /*0002*/ 	.short	(.L_42 - .L_41)
.L_41:
        /*0004*/ 	.word	0x00000082


	//----- nvinfo : EIATTR_KPARAM_INFO
	.align		4
.L_42:
        /*0008*/ 	.byte	0x04, 0x17
        /*000a*/ 	.short	(.L_44 - .L_43)
.L_43:
        /*000c*/ 	.word	0x00000000
        /*0010*/ 	.short	0x0006
        /*0012*/ 	.short	0x0030
        /*0014*/ 	.byte	0x00, 0xf5, 0x21, 0x00


	//----- nvinfo : EIATTR_KPARAM_INFO
	.align		4
.L_44:
        /*0018*/ 	.byte	0x04, 0x17
        /*001a*/ 	.short	(.L_46 - .L_45)
.L_45:
        /*001c*/ 	.word	0x00000000
        /*0020*/ 	.short	0x0005
        /*0022*/ 	.short	0x0028
        /*0024*/ 	.byte	0x00, 0xf5, 0x21, 0x00


	//----- nvinfo : EIATTR_KPARAM_INFO
	.align		4
.L_46:
        /*0028*/ 	.byte	0x04, 0x17
        /*002a*/ 	.short	(.L_48 - .L_47)
.L_47:
        /*002c*/ 	.word	0x00000000
        /*0030*/ 	.short	0x0004
        /*0032*/ 	.short	0x0020
        /*0034*/ 	.byte	0x00, 0xf5, 0x21, 0x00


	//----- nvinfo : EIATTR_KPARAM_INFO
	.align		4
.L_48:
        /*0038*/ 	.byte	0x04, 0x17
        /*003a*/ 	.short	(.L_50 - .L_49)
.L_49:
        /*003c*/ 	.word	0x00000000
        /*0040*/ 	.short	0x0003
        /*0042*/ 	.short	0x0018
        /*0044*/ 	.byte	0x00, 0xf5, 0x21, 0x00


	//----- nvinfo : EIATTR_KPARAM_INFO
	.align		4
.L_50:
        /*0048*/ 	.byte	0x04, 0x17
        /*004a*/ 	.short	(.L_52 - .L_51)
.L_51:
        /*004c*/ 	.word	0x00000000
        /*0050*/ 	.short	0x0002
        /*0052*/ 	.short	0x0010
        /*0054*/ 	.byte	0x00, 0xf5, 0x21, 0x00


	//----- nvinfo : EIATTR_KPARAM_INFO
	.align		4
.L_52:
        /*0058*/ 	.byte	0x04, 0x17
        /*005a*/ 	.short	(.L_54 - .L_53)
.L_53:
        /*005c*/ 	.word	0x00000000
        /*0060*/ 	.short	0x0001
        /*0062*/ 	.short	0x0008
        /*0064*/ 	.byte	0x00, 0xf5, 0x21, 0x00


	//----- nvinfo : EIATTR_KPARAM_INFO
	.align		4
.L_54:
        /*0068*/ 	.byte	0x04, 0x17
        /*006a*/ 	.short	(.L_56 - .L_55)
.L_55:
        /*006c*/ 	.word	0x00000000
        /*0070*/ 	.short	0x0000
        /*0072*/ 	.short	0x0000
        /*0074*/ 	.byte	0x00, 0xf0, 0x11, 0x00


	//----- nvinfo : EIATTR_SPARSE_MMA_MASK
	.align		4
.L_56:
        /*0078*/ 	.byte	0x03, 0x50
        /*007a*/ 	.short	0x0000


	//----- nvinfo : EIATTR_MAXREG_COUNT
	.align		4
        /*007c*/ 	.byte	0x03, 0x1b
        /*007e*/ 	.short	0x00ff


	//----- nvinfo : EIATTR_MERCURY_ISA_VERSION
	.align		4
        /*0080*/ 	.byte	0x03, 0x5f
        /*0082*/ 	.short	0x0101


	//----- nvinfo : EIATTR_INT_WARP_WIDE_INSTR_OFFSETS
	.align		4
        /*0084*/ 	.byte	0x04, 0x31
        /*0086*/ 	.short	(.L_58 - .L_57)


	//   ....[0]....
.L_57:
        /*0088*/ 	.word	0x000003c0


	//----- nvinfo : EIATTR_VRC_CTA_INIT_COUNT
	.align		4
.L_58:
        /*008c*/ 	.byte	0x02, 0x4a
	.zero		1
	.zero		1


	//----- nvinfo : EIATTR_EXIT_INSTR_OFFSETS
	.align		4
        /*0090*/ 	.byte	0x04, 0x1c
        /*0092*/ 	.short	(.L_60 - .L_59)


	//   ....[0]....
.L_59:
        /*0094*/ 	.word	0x000002f0


	//   ....[1]....
        /*0098*/ 	.word	0x00000340


	//   ....[2]....
        /*009c*/ 	.word	0x00000390


	//   ....[3]....
        /*00a0*/ 	.word	0x00000430


	//----- nvinfo : EIATTR_CRS_STACK_SIZE
	.align		4
.L_60:
        /*00a4*/ 	.byte	0x04, 0x1e
        /*00a6*/ 	.short	(.L_62 - .L_61)
.L_61:
        /*00a8*/ 	.word	0x00000000


	//----- nvinfo : EIATTR_CBANK_PARAM_SIZE
	.align		4
.L_62:
        /*00ac*/ 	.byte	0x03, 0x19
        /*00ae*/ 	.short	0x0038


	//----- nvinfo : EIATTR_PARAM_CBANK
	.align		4
        /*00b0*/ 	.byte	0x04, 0x0a
        /*00b2*/ 	.short	(.L_64 - .L_63)
	.align		4
.L_63:
        /*00b4*/ 	.word	index@(.nv.constant0._Z12declaredDeadiPiS_S_S_S_S_)
        /*00b8*/ 	.short	0x0380
        /*00ba*/ 	.short	0x0038


	//----- nvinfo : EIATTR_SW_WAR
	.align		4
.L_64:
        /*00bc*/ 	.byte	0x04, 0x36
        /*00be*/ 	.short	(.L_66 - .L_65)
.L_65:
        /*00c0*/ 	.word	0x00000008
.L_66:


//--------------------- .nv.info._Z5RoundiPiS_S_S_S_ --------------------------
	.section	.nv.info._Z5RoundiPiS_S_S_S_,"",@"SHT_CUDA_INFO"
	.sectionflags	@""
	.align	4


	//----- nvinfo : EIATTR_CUDA_API_VERSION
	.align		4
        /*0000*/ 	.byte	0x04, 0x37
        /*0002*/ 	.short	(.L_68 - .L_67)
.L_67:
        /*0004*/ 	.word	0x00000082


	//----- nvinfo : EIATTR_KPARAM_INFO
	.align		4
.L_68:
        /*0008*/ 	.byte	0x04, 0x17
        /*000a*/ 	.short	(.L_70 - .L_69)
.L_69:
        /*000c*/ 	.word	0x00000000
        /*0010*/ 	.short	0x0005
        /*0012*/ 	.short	0x0028
        /*0014*/ 	.byte	0x00, 0xf5, 0x21, 0x00


	//----- nvinfo : EIATTR_KPARAM_INFO
	.align		4
.L_70:
        /*0018*/ 	.byte	0x04, 0x17
        /*001a*/ 	.short	(.L_72 - .L_71)
.L_71:
        /*001c*/ 	.word	0x00000000
        /*0020*/ 	.short	0x0004
        /*0022*/ 	.short	0x0020
        /*0024*/ 	.byte	0x00, 0xf5, 0x21, 0x00


	//----- nvinfo : EIATTR_KPARAM_INFO
	.align		4
.L_72:
        /*0028*/ 	.byte	0x04, 0x17
        /*002a*/ 	.short	(.L_74 - .L_73)
.L_73:
        /*002c*/ 	.word	0x00000000
        /*0030*/ 	.short	0x0003
        /*0032*/ 	.short	0x0018
        /*0034*/ 	.byte	0x00, 0xf5, 0x21, 0x00


	//----- nvinfo : EIATTR_KPARAM_INFO
	.align		4
.L_74:
        /*0038*/ 	.byte	0x04, 0x17
        /*003a*/ 	.short	(.L_76 - .L_75)
.L_75:
        /*003c*/ 	.word	0x00000000
        /*0040*/ 	.short	0x0002
        /*0042*/ 	.short	0x0010
        /*0044*/ 	.byte	0x00, 0xf5, 0x21, 0x00


	//----- nvinfo : EIATTR_KPARAM_INFO
	.align		4
.L_76:
        /*0048*/ 	.byte	0x04, 0x17
        /*004a*/ 	.short	(.L_78 - .L_77)
.L_77:
        /*004c*/ 	.word	0x00000000
        /*0050*/ 	.short	0x0001
        /*0052*/ 	.short	0x0008
        /*0054*/ 	.byte	0x00, 0xf5, 0x21, 0x00


	//----- nvinfo : EIATTR_KPARAM_INFO
	.align		4
.L_78:
        /*0058*/ 	.byte	0x04, 0x17
        /*005a*/ 	.short	(.L_80 - .L_79)
.L_79:
        /*005c*/ 	.word	0x00000000
        /*0060*/ 	.short	0x0000
        /*0062*/ 	.short	0x0000
        /*0064*/ 	.byte	0x00, 0xf0, 0x11, 0x00


	//----- nvinfo : EIATTR_SPARSE_MMA_MASK
	.align		4
.L_80:
        /*0068*/ 	.byte	0x03, 0x50
        /*006a*/ 	.short	0x0000


	//----- nvinfo : EIATTR_MAXREG_COUNT
	.align		4
        /*006c*/ 	.byte	0x03, 0x1b
        /*006e*/ 	.short	0x00ff


	//----- nvinfo : EIATTR_NUM_BARRIERS
	.align		4
        /*0070*/ 	.byte	0x02, 0x4c
        /*0072*/ 	.byte	0x01
	.zero		1


	//----- nvinfo : EIATTR_MERCURY_ISA_VERSION
	.align		4
        /*0074*/ 	.byte	0x03, 0x5f
        /*0076*/ 	.short	0x0101


	//----- nvinfo : EIATTR_INT_WARP_WIDE_INSTR_OFFSETS
	.align		4
        /*0078*/ 	.byte	0x04, 0x31
        /*007a*/ 	.short	(.L_82 - .L_81)


	//   ....[0]....
.L_81:
        /*007c*/ 	.word	0x00000a00


	//----- nvinfo : EIATTR_VRC_CTA_INIT_COUNT
	.align		4
.L_82:
        /*0080*/ 	.byte	0x02, 0x4a
	.zero		1
	.zero		1


	//----- nvinfo : EIATTR_EXIT_INSTR_OFFSETS
	.align		4
        /*0084*/ 	.byte	0x04, 0x1c
        /*0086*/ 	.short	(.L_84 - .L_83)


	//   ....[0]....
.L_83:
        /*0088*/ 	.word	0x000009d0


	//   ....[1]....
        /*008c*/ 	.word	0x00000ab0


	//----- nvinfo : EIATTR_CRS_STACK_SIZE
	.align		4
.L_84:
        /*0090*/ 	.byte	0x04, 0x1e
        /*0092*/ 	.short	(.L_86 - .L_85)
.L_85:
        /*0094*/ 	.word	0x00000000


	//----- nvinfo : EIATTR_CBANK_PARAM_SIZE
	.align		4
.L_86:
        /*0098*/ 	.byte	0x03, 0x19
        /*009a*/ 	.short	0x0030


	//----- nvinfo : EIATTR_PARAM_CBANK
	.align		4
        /*009c*/ 	.byte	0x04, 0x0a
        /*009e*/ 	.short	(.L_88 - .L_87)
	.align		4
.L_87:
        /*00a0*/ 	.word	index@(.nv.constant0._Z5RoundiPiS_S_S_S_)
        /*00a4*/ 	.short	0x0380
        /*00a6*/ 	.short	0x0030


	//----- nvinfo : EIATTR_SW_WAR
	.align		4
.L_88:
        /*00a8*/ 	.byte	0x04, 0x36
        /*00aa*/ 	.short	(.L_90 - .L_89)
.L_89:
        /*00ac*/ 	.word	0x00000008
.L_90:


//--------------------- .nv.callgraph             --------------------------
	.section	.nv.callgraph,"",@"SHT_CUDA_CALLGRAPH"
	.align	4
	.sectionentsize	8
	.align		4
        /*0000*/ 	.word	0x00000000
	.align		4
        /*0004*/ 	.word	0xffffffff
	.align		4
        /*0008*/ 	.word	0x00000000
	.align		4
        /*000c*/ 	.word	0xfffffffe
	.align		4
        /*0010*/ 	.word	0x00000000
	.align		4
        /*0014*/ 	.word	0xfffffffd
	.align		4
        /*0018*/ 	.word	0x00000000
	.align		4
        /*001c*/ 	.word	0xfffffffc


//--------------------- .nv.constant4             --------------------------
	.section	.nv.constant4,"a",@progbits
	.align	8
	.align		8
.nv.constant4:
        /*0000*/ 	.dword	k


//--------------------- .text._Z11assignValuePiS_S_ii --------------------------
	.section	.text._Z11assignValuePiS_S_ii,"ax",@progbits
	.align	128
        .global         _Z11assignValuePiS_S_ii
        .type           _Z11assignValuePiS_S_ii,@function
        .size           _Z11assignValuePiS_S_ii,(.L_x_19 - _Z11assignValuePiS_S_ii)
        .other          _Z11assignValuePiS_S_ii,@"STO_CUDA_ENTRY STV_DEFAULT"
_Z11assignValuePiS_S_ii:
.text._Z11assignValuePiS_S_ii:
[----:B------:R-:W-:Y:S01]  /*0000*/  LDC R1, c[0x0][0x37c] ;  /* 0x0000df00ff017b82 */ /* 0x000fe20000000800 */
[----:B------:R-:W0:Y:S07]  /*0010*/  S2R R9, SR_TID.X ;  /* 0x0000000000097919 */ /* 0x000e2e0000002100 */
[----:B------:R-:W0:Y:S01]  /*0020*/  LDC.64 R2, c[0x0][0x380] ;  /* 0x0000e000ff027b82 */ /* 0x000e220000000a00 */
[----:B------:R-:W1:Y:S07]  /*0030*/  LDCU.64 UR4, c[0x0][0x358] ;  /* 0x00006b00ff0477ac */ /* 0x000e6e0008000a00 */
[----:B------:R-:W2:Y:S08]  /*0040*/  LDC.64 R4, c[0x0][0x388] ;  /* 0x0000e200ff047b82 */ /* 0x000eb00000000a00 */
[----:B------:R-:W3:Y:S08]  /*0050*/  LDC.64 R6, c[0x0][0x390] ;  /* 0x0000e400ff067b82 */ /* 0x000ef00000000a00 */
[----:B------:R-:W1:Y:S01]  /*0060*/  LDC R11, c[0x0][0x39c] ;  /* 0x0000e700ff0b7b82 */ /* 0x000e620000000800 */
[----:B0-----:R-:W-:-:S04]  /*0070*/  IMAD.WIDE.U32 R2, R9, 0x4, R2 ;  /* 0x0000000409027825 */ /* 0x001fc800078e0002 */
[----:B--2---:R-:W-:-:S04]  /*0080*/  IMAD.WIDE.U32 R4, R9, 0x4, R4 ;  /* 0x0000000409047825 */ /* 0x004fc800078e0004 */
[----:B---3--:R-:W-:Y:S01]  /*0090*/  IMAD.WIDE.U32 R6, R9, 0x4, R6 ;  /* 0x0000000409067825 */ /* 0x008fe200078e0006 */
[----:B-1----:R-:W-:Y:S04]  /*00a0*/  STG.E desc[UR4][R2.64], R11 ;  /* 0x0000000b02007986 */ /* 0x002fe8000c101904 */
[----:B------:R-:W-:Y:S04]  /*00b0*/  STG.E desc[UR4][R4.64], RZ ;  /* 0x000000ff04007986 */ /* 0x000fe8000c101904 */
[----:B------:R-:W-:Y:S01]  /*00c0*/  STG.E desc[UR4][R6.64], RZ ;  /* 0x000000ff06007986 */ /* 0x000fe2000c101904 */
[----:B------:R-:W-:Y:S05]  /*00d0*/  EXIT ;  /* 0x000000000000794d */ /* 0x000fea0003800000 */
.L_x_0:
[----:B------:R-:W-:-:S00]  /*00e0*/  BRA `(.L_x_0) ;  /* 0xfffffffc00fc7947 */ /* 0x000fc0000383ffff */
[----:B------:R-:W-:-:S00]  /*00f0*/  NOP ;  /* 0x0000000000007918 */ /* 0x000fc00000000000 */
        /* <DEDUP_REMOVED lines=8> */
.L_x_19:


//--------------------- .text._Z12declaredDeadiPiS_S_S_S_S_ --------------------------
	.section	.text._Z12declaredDeadiPiS_S_S_S_S_,"ax",@progbits
	.align	128
        .global         _Z12declaredDeadiPiS_S_S_S_S_
        .type           _Z12declaredDeadiPiS_S_S_S_S_,@function
        .size           _Z12declaredDeadiPiS_S_S_S_S_,(.L_x_17 - _Z12declaredDeadiPiS_S_S_S_S_)
        .other          _Z12declaredDeadiPiS_S_S_S_S_,@"STO_CUDA_ENTRY STV_DEFAULT"
_Z12declaredDeadiPiS_S_S_S_S_:
.text._Z12declaredDeadiPiS_S_S_S_S_:
[----:B------:R-:W-:Y:S01]  /*0000*/  LDC R1, c[0x0][0x37c] ;  /* 0x0000df00ff017b82 */ /* 0x000fe20000000800 */
[----:B------:R-:W0:Y:S01]  /*0010*/  S2R R0, SR_TID.X ;  /* 0x0000000000007919 */ /* 0x000e220000002100 */
[----:B------:R-:W1:Y:S01]  /*0020*/  LDCU.64 UR4, c[0x0][0x358] ;  /* 0x00006b00ff0477ac */ /* 0x000e620008000a00 */
[----:B------:R-:W-:Y:S01]  /*0030*/  BSSY.RECONVERGENT B0, `(.L_x_1) ;  /* 0x0000029000007945 */ /* 0x000fe20003800200 */
[----:B0-----:R-:W-:-:S13]  /*0040*/  ISETP.NE.AND P0, PT, R0, RZ, PT ;  /* 0x000000ff0000720c */ /* 0x001fda0003f05270 */
[----:B-1----:R-:W-:Y:S05]  /*0050*/  @P0 BRA `(.L_x_2) ;  /* 0x0000000000980947 */ /* 0x002fea0003800000 */
[----:B------:R-:W0:Y:S08]  /*0060*/  LDC.64 R6, c[0x4][RZ] ;  /* 0x01000000ff067b82 */ /* 0x000e300000000a00 */
[----:B------:R-:W1:Y:S01]  /*0070*/  LDC R11, c[0x0][0x380] ;  /* 0x0000e000ff0b7b82 */ /* 0x000e620000000800 */
[----:B0-----:R-:W2:Y:S01]  /*0080*/  LDG.E.64 R2, desc[UR4][R6.64] ;  /* 0x0000000406027981 */ /* 0x001ea2000c1e1b00 */
[----:B-1----:R-:W-:-:S02]  /*0090*/  SHF.R.S32.HI R9, RZ, 0x1f, R11 ;  /* 0x0000001fff097819 */ /* 0x002fc4000001140b */
[----:B--2---:R-:W-:-:S05]  /*00a0*/  IADD3 R4, P0, PT, R2, 0x1, RZ ;  /* 0x0000000102047810 */ /* 0x004fca0007f1e0ff */
[----:B------:R-:W-:-:S05]  /*00b0*/  IMAD.X R5, RZ, RZ, R3, P0 ;  /* 0x000000ffff057224 */ /* 0x000fca00000e0603 */
[----:B------:R0:W-:Y:S01]  /*00c0*/  STG.E.64 desc[UR4][R6.64], R4 ;  /* 0x0000000406007986 */ /* 0x0001e2000c101b04 */
[----:B------:R-:W-:-:S04]  /*00d0*/  LOP3.LUT R8, R5, R9, RZ, 0xfc, !PT ;  /* 0x0000000905087212 */ /* 0x000fc800078efcff */
[----:B------:R-:W-:-:S13]  /*00e0*/  ISETP.NE.U32.AND P0, PT, R8, RZ, PT ;  /* 0x000000ff0800720c */ /* 0x000fda0003f05070 */
[----:B0-----:R-:W-:Y:S05]  /*00f0*/  @P0 BRA `(.L_x_3) ;  /* 0x0000000000500947 */ /* 0x001fea0003800000 */
[----:B------:R-:W0:Y:S01]  /*0100*/  I2F.U32.RP R5, R11 ;  /* 0x0000000b00057306 */ /* 0x000e220000209000 */
[----:B------:R-:W-:-:S07]  /*0110*/  ISETP.NE.U32.AND P1, PT, R11, RZ, PT ;  /* 0x000000ff0b00720c */ /* 0x000fce0003f25070 */
[----:B0-----:R-:W0:Y:S02]  /*0120*/  MUFU.RCP R5, R5 ;  /* 0x0000000500057308 */ /* 0x001e240000001000 */
[----:B0-----:R-:W-:-:S06]  /*0130*/  VIADD R6, R5, 0xffffffe ;  /* 0x0ffffffe05067836 */ /* 0x001fcc0000000000 */
[----:B------:R0:W1:Y:S02]  /*0140*/  F2I.FTZ.U32.TRUNC.NTZ R7, R6 ;  /* 0x0000000600077305 */ /* 0x000064000021f000 */
[----:B0-----:R-:W-:Y:S02]  /*0150*/  IMAD.MOV.U32 R6, RZ, RZ, RZ ;  /* 0x000000ffff067224 */ /* 0x001fe400078e00ff */
[----:B-1----:R-:W-:-:S04]  /*0160*/  IMAD.MOV R8, RZ, RZ, -R7 ;  /* 0x000000ffff087224 */ /* 0x002fc800078e0a07 */
[----:B------:R-:W-:-:S04]  /*0170*/  IMAD R9, R8, R11, RZ ;  /* 0x0000000b08097224 */ /* 0x000fc800078e02ff */
[----:B------:R-:W-:-:S06]  /*0180*/  IMAD.HI.U32 R7, R7, R9, R6 ;  /* 0x0000000907077227 */ /* 0x000fcc00078e0006 */
[----:B------:R-:W-:-:S04]  /*0190*/  IMAD.HI.U32 R7, R7, R4, RZ ;  /* 0x0000000407077227 */ /* 0x000fc800078e00ff */
[----:B------:R-:W-:-:S04]  /*01a0*/  IMAD.MOV R7, RZ, RZ, -R7 ;  /* 0x000000ffff077224 */ /* 0x000fc800078e0a07 */
[----:B------:R-:W-:-:S05]  /*01b0*/  IMAD R4, R11, R7, R4 ;  /* 0x000000070b047224 */ /* 0x000fca00078e0204 */
[----:B------:R-:W-:-:S13]  /*01c0*/  ISETP.GE.U32.AND P0, PT, R4, R11, PT ;  /* 0x0000000b0400720c */ /* 0x000fda0003f06070 */
[----:B------:R-:W-:-:S05]  /*01d0*/  @P0 IMAD.IADD R4, R4, 0x1, -R11 ;  /* 0x0000000104040824 */ /* 0x000fca00078e0a0b */
[----:B------:R-:W-:-:S13]  /*01e0*/  ISETP.GE.U32.AND P0, PT, R4, R11, PT ;  /* 0x0000000b0400720c */ /* 0x000fda0003f06070 */
[----:B------:R-:W-:Y:S01]  /*01f0*/  @P0 IMAD.IADD R4, R4, 0x1, -R11 ;  /* 0x0000000104040824 */ /* 0x000fe200078e0a0b */
[----:B------:R-:W-:-:S04]  /*0200*/  @!P1 LOP3.LUT R4, RZ, R11, RZ, 0x33, !PT ;  /* 0x0000000bff049212 */ /* 0x000fc800078e33ff */
[----:B------:R-:W-:-:S04]  /*0210*/  ISETP.NE.U32.AND P0, PT, R4, RZ, PT ;  /* 0x000000ff0400720c */ /* 0x000fc80003f05070 */
[----:B------:R-:W-:Y:S01]  /*0220*/  ISETP.NE.AND.EX P0, PT, RZ, RZ, PT, P0 ;  /* 0x000000ffff00720c */ /* 0x000fe20003f05300 */
[----:B------:R-:W-:-:S12]  /*0230*/  BRA `(.L_x_4) ;  /* 0x0000000000107947 */ /* 0x000fd80003800000 */
.L_x_3:
[----:B------:R-:W-:-:S07]  /*0240*/  MOV R8, 0x260 ;  /* 0x0000026000087802 */ /* 0x000fce0000000f00 */
[----:B------:R-:W-:Y:S05]  /*0250*/  CALL.REL.NOINC `($__internal_0_$__cuda_sm20_rem_s64) ;  /* 0x0000000000787944 */ /* 0x000fea0003c00000 */
[----:B------:R-:W-:-:S04]  /*0260*/  ISETP.NE.U32.AND P0, PT, R4, RZ, PT ;  /* 0x000000ff0400720c */ /* 0x000fc80003f05070 */
[----:B------:R-:W-:-:S13]  /*0270*/  ISETP.NE.AND.EX P0, PT, R5, RZ, PT, P0 ;  /* 0x000000ff0500720c */ /* 0x000fda0003f05300 */
.L_x_4:
[----:B------:R-:W0:Y:S01]  /*0280*/  @!P0 LDC.64 R4, c[0x4][RZ] ;  /* 0x01000000ff048b82 */ /* 0x000e220000000a00 */
[----:B------:R-:W-:-:S05]  /*0290*/  @!P0 IADD3 R2, P1, PT, R2, 0x2, RZ ;  /* 0x0000000202028810 */ /* 0x000fca0007f3e0ff */
[----:B------:R-:W-:-:S05]  /*02a0*/  @!P0 IMAD.X R3, RZ, RZ, R3, P1 ;  /* 0x000000ffff038224 */ /* 0x000fca00008e0603 */
[----:B0-----:R0:W-:Y:S03]  /*02b0*/  @!P0 STG.E.64 desc[UR4][R4.64], R2 ;  /* 0x0000000204008986 */ /* 0x0011e6000c101b04 */
.L_x_2:
[----:B------:R-:W-:Y:S05]  /*02c0*/  BSYNC.RECONVERGENT B0 ;  /* 0x0000000000007941 */ /* 0x000fea0003800200 */
.L_x_1:
[----:B------:R-:W1:Y:S02]  /*02d0*/  LDCU UR6, c[0x0][0x380] ;  /* 0x00007000ff0677ac */ /* 0x000e640008000800 */
[----:B-1----:R-:W-:-:S13]  /*02e0*/  ISETP.GE.AND P0, PT, R0, UR6, PT ;  /* 0x0000000600007c0c */ /* 0x002fda000bf06270 */
[----:B------:R-:W-:Y:S05]  /*02f0*/  @P0 EXIT ;  /* 0x000000000000094d */ /* 0x000fea0003800000 */
[----:B0-----:R-:W0:Y:S02]  /*0300*/  LDC.64 R2, c[0x0][0x3a8] ;  /* 0x0000ea00ff027b82 */ /* 0x001e240000000a00 */
[----:B0-----:R-:W-:-:S06]  /*0310*/  IMAD.WIDE.U32 R2, R0, 0x4, R2 ;  /* 0x0000000400027825 */ /* 0x001fcc00078e0002 */
[----:B------:R-:W2:Y:S02]  /*0320*/  LDG.E R2, desc[UR4][R2.64] ;  /* 0x0000000402027981 */ /* 0x000ea4000c1e1900 */
[----:B--2---:R-:W-:-:S13]  /*0330*/  ISETP.GT.AND P0, PT, R2, RZ, PT ;  /* 0x000000ff0200720c */ /* 0x004fda0003f04270 */
[----:B------:R-:W-:Y:S05]  /*0340*/  @P0 EXIT ;  /* 0x000000000000094d */ /* 0x000fea0003800000 */
[----:B------:R-:W0:Y:S02]  /*0350*/  LDC.64 R2, c[0x0][0x3b0] ;  /* 0x0000ec00ff027b82 */ /* 0x000e240000000a00 */
[----:B0-----:R-:W-:-:S05]  /*0360*/  IMAD.WIDE.U32 R2, R0, 0x4, R2 ;  /* 0x0000000400027825 */ /* 0x001fca00078e0002 */
[----:B------:R-:W2:Y:S02]  /*0370*/  LDG.E R0, desc[UR4][R2.64] ;  /* 0x0000000402007981 */ /* 0x000ea4000c1e1900 */
[----:B--2---:R-:W-:-:S13]  /*0380*/  ISETP.NE.AND P0, PT, R0, RZ, PT ;  /* 0x000000ff0000720c */ /* 0x004fda0003f05270 */
[----:B------:R-:W-:Y:S05]  /*0390*/  @P0 EXIT ;  /* 0x000000000000094d */ /* 0x000fea0003800000 */
[----:B------:R-:W0:Y:S01]  /*03a0*/  S2R R0, SR_LANEID ;  /* 0x0000000000007919 */ /* 0x000e220000000000 */
[----:B------:R-:W1:Y:S01]  /*03b0*/  LDC.64 R4, c[0x0][0x388] ;  /* 0x0000e200ff047b82 */ /* 0x000e620000000a00 */
[----:B------:R-:W-:Y:S01]  /*03c0*/  VOTEU.ANY UR6, UPT, PT ;  /* 0x0000000000067886 */ /* 0x000fe200038e0100 */
[----:B------:R-:W-:Y:S01]  /*03d0*/  HFMA2 R9, -RZ, RZ, 0, 5.9604644775390625e-08 ;  /* 0x00000001ff097431 */ /* 0x000fe200000001ff */
[----:B------:R-:W-:Y:S02]  /*03e0*/  UFLO.U32 UR7, UR6 ;  /* 0x00000006000772bd */ /* 0x000fe400080e0000 */
[----:B------:R-:W1:Y:S02]  /*03f0*/  POPC R7, UR6 ;  /* 0x0000000600077d09 */ /* 0x000e640008000000 */
[----:B------:R-:W-:Y:S02]  /*0400*/  STG.E desc[UR4][R2.64], R9 ;  /* 0x0000000902007986 */ /* 0x000fe4000c101904 */
[----:B0-----:R-:W-:-:S13]  /*0410*/  ISETP.EQ.U32.AND P0, PT, R0, UR7, PT ;  /* 0x0000000700007c0c */ /* 0x001fda000bf02070 */
[----:B-1----:R-:W-:Y:S01]  /*0420*/  @P0 REDG.E.ADD.STRONG.GPU desc[UR4][R4.64], R7 ;  /* 0x000000070400098e */ /* 0x002fe2000c12e104 */
[----:B------:R-:W-:Y:S05]  /*0430*/  EXIT ;  /* 0x000000000000794d */ /* 0x000fea0003800000 */
        .weak           $__internal_0_$__cuda_sm20_rem_s64
        .type           $__internal_0_$__cuda_sm20_rem_s64,@function
        .size           $__internal_0_$__cuda_sm20_rem_s64,(.L_x_17 - $__internal_0_$__cuda_sm20_rem_s64)
$__internal_0_$__cuda_sm20_rem_s64:
[----:B------:R-:W0:Y:S01]  /*0440*/  LDC R10, c[0x0][0x380] ;  /* 0x0000e000ff0a7b82 */ /* 0x000e220000000800 */
[----:B------:R-:W-:Y:S02]  /*0450*/  ISETP.GE.AND P0, PT, R9, RZ, PT ;  /* 0x000000ff0900720c */ /* 0x000fe40003f06270 */
[----:B0-----:R-:W-:-:S04]  /*0460*/  IADD3 R7, P1, PT, RZ, -R10, RZ ;  /* 0x8000000aff077210 */ /* 0x001fc80007f3e0ff */
[----:B------:R-:W-:Y:S01]  /*0470*/  SEL R6, R7, R10, !P0 ;  /* 0x0000000a07067207 */ /* 0x000fe20004000000 */
[----:B------:R-:W-:-:S05]  /*0480*/  IMAD.X R12, RZ, RZ, ~R9, P1 ;  /* 0x000000ffff0c7224 */ /* 0x000fca00008e0e09 */
[----:B------:R-:W-:-:S04]  /*0490*/  SEL R7, R12, R9, !P0 ;  /* 0x000000090c077207 */ /* 0x000fc80004000000 */
[----:B------:R-:W0:Y:S08]  /*04a0*/  I2F.U64.RP R11, R6 ;  /* 0x00000006000b7312 */ /* 0x000e300000309000 */
[----:B0-----:R-:W0:Y:S02]  /*04b0*/  MUFU.RCP R11, R11 ;  /* 0x0000000b000b7308 */ /* 0x001e240000001000 */
[----:B0-----:R-:W-:-:S06]  /*04c0*/  VIADD R12, R11, 0x1ffffffe ;  /* 0x1ffffffe0b0c7836 */ /* 0x001fcc0000000000 */
[----:B------:R-:W0:Y:S02]  /*04d0*/  F2I.U64.TRUNC R12, R12 ;  /* 0x0000000c000c7311 */ /* 0x000e24000020d800 */
[----:B0-----:R-:W-:-:S04]  /*04e0*/  IMAD.WIDE.U32 R14, R12, R6, RZ ;  /* 0x000000060c0e7225 */ /* 0x001fc800078e00ff */
[----:B------:R-:W-:Y:S01]  /*04f0*/  IMAD R15, R12, R7, R15 ;  /* 0x000000070c0f7224 */ /* 0x000fe200078e020f */
[----:B------:R-:W-:-:S03]  /*0500*/  IADD3 R17, P0, PT, RZ, -R14, RZ ;  /* 0x8000000eff117210 */ /* 0x000fc60007f1e0ff */
[----:B------:R-:W-:Y:S02]  /*0510*/  IMAD R15, R13, R6, R15 ;  /* 0x000000060d0f7224 */ /* 0x000fe400078e020f */
[----:B------:R-:W-:-:S04]  /*0520*/  IMAD.HI.U32 R14, R12, R17, RZ ;  /* 0x000000110c0e7227 */ /* 0x000fc800078e00ff */
[----:B------:R-:W-:Y:S02]  /*0530*/  IMAD.X R19, RZ, RZ, ~R15, P0 ;  /* 0x000000ffff137224 */ /* 0x000fe400000e0e0f */
[----:B------:R-:W-:Y:S02]  /*0540*/  IMAD.MOV.U32 R15, RZ, RZ, R12 ;  /* 0x000000ffff0f7224 */ /* 0x000fe400078e000c */
[-C--:B------:R-:W-:Y:S02]  /*0550*/  IMAD R21, R13, R19.reuse, RZ ;  /* 0x000000130d157224 */ /* 0x080fe400078e02ff */
[----:B------:R-:W-:-:S04]  /*0560*/  IMAD.WIDE.U32 R14, P0, R12, R19, R14 ;  /* 0x000000130c0e7225 */ /* 0x000fc8000780000e */
[----:B------:R-:W-:-:S04]  /*0570*/  IMAD.HI.U32 R11, R13, R19, RZ ;  /* 0x000000130d0b7227 */ /* 0x000fc800078e00ff */
[----:B------:R-:W-:-:S04]  /*0580*/  IMAD.HI.U32 R14, P1, R13, R17, R14 ;  /* 0x000000110d0e7227 */ /* 0x000fc8000782000e */
[----:B------:R-:W-:Y:S01]  /*0590*/  IMAD.X R11, R11, 0x1, R13, P0 ;  /* 0x000000010b0b7824 */ /* 0x000fe200000e060d */
[----:B------:R-:W-:-:S04]  /*05a0*/  IADD3 R15, P2, PT, R21, R14, RZ ;  /* 0x0000000e150f7210 */ /* 0x000fc80007f5e0ff */
[----:B------:R-:W-:Y:S01]  /*05b0*/  IADD3.X R11, PT, PT, RZ, RZ, R11, P2, P1 ;  /* 0x000000ffff0b7210 */ /* 0x000fe200017e240b */
[----:B------:R-:W-:Y:S01]  /*05c0*/  IMAD.WIDE.U32 R12, R15, R6, RZ ;  /* 0x000000060f0c7225 */ /* 0x000fe200078e00ff */
[----:B------:R-:W-:-:S03]  /*05d0*/  ISETP.GE.AND P1, PT, R5, RZ, PT ;  /* 0x000000ff0500720c */ /* 0x000fc60003f26270 */
[----:B------:R-:W-:Y:S01]  /*05e0*/  IMAD R13, R15, R7, R13 ;  /* 0x000000070f0d7224 */ /* 0x000fe200078e020d */
[----:B------:R-:W-:-:S03]  /*05f0*/  IADD3 R17, P0, PT, RZ, -R12, RZ ;  /* 0x8000000cff117210 */ /* 0x000fc60007f1e0ff */
[----:B------:R-:W-:Y:S02]  /*0600*/  IMAD R13, R11, R6, R13 ;  /* 0x000000060b0d7224 */ /* 0x000fe400078e020d */
[----:B------:R-:W-:-:S03]  /*0610*/  IMAD.HI.U32 R14, R15, R17, RZ ;  /* 0x000000110f0e7227 */ /* 0x000fc600078e00ff */
[----:B------:R-:W-:Y:S02]  /*0620*/  IADD3.X R12, PT, PT, RZ, ~R13, RZ, P0, !PT ;  /* 0x8000000dff0c7210 */ /* 0x000fe400007fe4ff */
[----:B------:R-:W-:-:S03]  /*0630*/  IADD3 R13, P4, PT, RZ, -R4, RZ ;  /* 0x80000004ff0d7210 */ /* 0x000fc60007f9e0ff */
[----:B------:R-:W-:Y:S01]  /*0640*/  IMAD.WIDE.U32 R14, P0, R15, R12, R14 ;  /* 0x0000000c0f0e7225 */ /* 0x000fe2000780000e */
[----:B------:R-:W-:-:S03]  /*0650*/  SEL R4, R13, R4, !P1 ;  /* 0x000000040d047207 */ /* 0x000fc60004800000 */
[----:B------:R-:W-:Y:S02]  /*0660*/  IMAD.X R13, RZ, RZ, ~R5, P4 ;  /* 0x000000ffff0d7224 */ /* 0x000fe400020e0e05 */
[----:B------:R-:W-:-:S04]  /*0670*/  IMAD.HI.U32 R15, P2, R11, R17, R14 ;  /* 0x000000110b0f7227 */ /* 0x000fc8000784000e */
[CC--:B------:R-:W-:Y:S02]  /*0680*/  IMAD R14, R11.reuse, R12.reuse, RZ ;  /* 0x0000000c0b0e7224 */ /* 0x0c0fe400078e02ff */
[----:B------:R-:W-:-:S03]  /*0690*/  IMAD.HI.U32 R12, R11, R12, RZ ;  /* 0x0000000c0b0c7227 */ /* 0x000fc600078e00ff */
[----:B------:R-:W-:Y:S01]  /*06a0*/  IADD3 R15, P3, PT, R14, R15, RZ ;  /* 0x0000000f0e0f7210 */ /* 0x000fe20007f7e0ff */
[----:B------:R-:W-:Y:S01]  /*06b0*/  IMAD.X R11, R12, 0x1, R11, P0 ;  /* 0x000000010c0b7824 */ /* 0x000fe200000e060b */
[----:B------:R-:W-:Y:S01]  /*06c0*/  SEL R14, R13, R5, !P1 ;  /* 0x000000050d0e7207 */ /* 0x000fe20004800000 */
[----:B------:R-:W-:Y:S02]  /*06d0*/  IMAD.MOV.U32 R13, RZ, RZ, RZ ;  /* 0x000000ffff0d7224 */ /* 0x000fe400078e00ff */
[----:B------:R-:W-:Y:S01]  /*06e0*/  IMAD.HI.U32 R12, R15, R4, RZ ;  /* 0x000000040f0c7227 */ /* 0x000fe200078e00ff */
[----:B------:R-:W-:-:S03]  /*06f0*/  IADD3.X R11, PT, PT, RZ, RZ, R11, P3, P2 ;  /* 0x000000ffff0b7210 */ /* 0x000fc60001fe440b */
[----:B------:R-:W-:-:S04]  /*0700*/  IMAD.WIDE.U32 R12, R15, R14, R12 ;  /* 0x0000000e0f0c7225 */ /* 0x000fc800078e000c */
[C---:B------:R-:W-:Y:S02]  /*0710*/  IMAD R15, R11.reuse, R14, RZ ;  /* 0x0000000e0b0f7224 */ /* 0x040fe400078e02ff */
[----:B------:R-:W-:-:S04]  /*0720*/  IMAD.HI.U32 R12, P0, R11, R4, R12 ;  /* 0x000000040b0c7227 */ /* 0x000fc8000780000c */
[----:B------:R-:W-:Y:S01]  /*0730*/  IMAD.HI.U32 R5, R11, R14, RZ ;  /* 0x0000000e0b057227 */ /* 0x000fe200078e00ff */
[----:B------:R-:W-:-:S03]  /*0740*/  IADD3 R11, P2, PT, R15, R12, RZ ;  /* 0x0000000c0f0b7210 */ /* 0x000fc60007f5e0ff */
[----:B------:R-:W-:Y:S02]  /*0750*/  IMAD.X R5, RZ, RZ, R5, P0 ;  /* 0x000000ffff057224 */ /* 0x000fe400000e0605 */
[----:B------:R-:W-:-:S04]  /*0760*/  IMAD.WIDE.U32 R12, R11, R6, RZ ;  /* 0x000000060b0c7225 */ /* 0x000fc800078e00ff */
[----:B------:R-:W-:Y:S01]  /*0770*/  IMAD.X R5, RZ, RZ, R5, P2 ;  /* 0x000000ffff057224 */ /* 0x000fe200010e0605 */
[----:B------:R-:W-:Y:S01]  /*0780*/  IADD3 R15, P2, PT, -R12, R4, RZ ;  /* 0x000000040c0f7210 */ /* 0x000fe20007f5e1ff */
[----:B------:R-:W-:-:S03]  /*0790*/  IMAD R11, R11, R7, R13 ;  /* 0x000000070b0b7224 */ /* 0x000fc600078e020d */
[-C--:B------:R-:W-:Y:S01]  /*07a0*/  ISETP.GE.U32.AND P0, PT, R15, R6.reuse, PT ;  /* 0x000000060f00720c */ /* 0x080fe20003f06070 */
[----:B------:R-:W-:-:S05]  /*07b0*/  IMAD R5, R5, R6, R11 ;  /* 0x0000000605057224 */ /* 0x000fca00078e020b */
[----:B------:R-:W-:Y:S02]  /*07c0*/  IADD3.X R5, PT, PT, ~R5, R14, RZ, P2, !PT ;  /* 0x0000000e05057210 */ /* 0x000fe400017fe5ff */
[----:B------:R-:W-:Y:S02]  /*07d0*/  IADD3 R11, P2, PT, R15, -R6, RZ ;  /* 0x800000060f0b7210 */ /* 0x000fe40007f5e0ff */
[----:B------:R-:W-:-:S03]  /*07e0*/  ISETP.GE.U32.AND.EX P0, PT, R5, R7, PT, P0 ;  /* 0x000000070500720c */ /* 0x000fc60003f06100 */
[----:B------:R-:W-:Y:S01]  /*07f0*/  IMAD.X R13, R5, 0x1, ~R7, P2 ;  /* 0x00000001050d7824 */ /* 0x000fe200010e0e07 */
[----:B------:R-:W-:-:S04]  /*0800*/  SEL R11, R11, R15, P0 ;  /* 0x0000000f0b0b7207 */ /* 0x000fc80000000000 */
[----:B------:R-:W-:Y:S02]  /*0810*/  SEL R13, R13, R5, P0 ;  /* 0x000000050d0d7207 */ /* 0x000fe40000000000 */
[CC--:B------:R-:W-:Y:S02]  /*0820*/  ISETP.GE.U32.AND P0, PT, R11.reuse, R6.reuse, PT ;  /* 0x000000060b00720c */ /* 0x0c0fe40003f06070 */
[----:B------:R-:W-:Y:S02]  /*0830*/  IADD3 R4, P2, PT, R11, -R6, RZ ;  /* 0x800000060b047210 */ /* 0x000fe40007f5e0ff */
[----:B------:R-:W-:-:S03]  /*0840*/  ISETP.GE.U32.AND.EX P0, PT, R13, R7, PT, P0 ;  /* 0x000000070d00720c */ /* 0x000fc60003f06100 */
[----:B------:R-:W-:Y:S01]  /*0850*/  IMAD.X R5, R13, 0x1, ~R7, P2 ;  /* 0x000000010d057824 */ /* 0x000fe200010e0e07 */
[----:B------:R-:W-:-:S04]  /*0860*/  SEL R4, R4, R11, P0 ;  /* 0x0000000b04047207 */ /* 0x000fc80000000000 */
[----:B------:R-:W-:Y:S02]  /*0870*/  SEL R5, R5, R13, P0 ;  /* 0x0000000d05057207 */ /* 0x000fe40000000000 */
[-C--:B------:R-:W-:Y:S02]  /*0880*/  IADD3 R7, P2, PT, RZ, -R4.reuse, RZ ;  /* 0x80000004ff077210 */ /* 0x080fe40007f5e0ff */
[----:B------:R-:W-:Y:S02]  /*0890*/  ISETP.NE.U32.AND P0, PT, R10, RZ, PT ;  /* 0x000000ff0a00720c */ /* 0x000fe40003f05070 */
[----:B------:R-:W-:Y:S01]  /*08a0*/  SEL R4, R7, R4, !P1 ;  /* 0x0000000407047207 */ /* 0x000fe20004800000 */
[----:B------:R-:W-:Y:S01]  /*08b0*/  IMAD.X R6, RZ, RZ, ~R5, P2 ;  /* 0x000000ffff067224 */ /* 0x000fe200010e0e05 */
[----:B------:R-:W-:Y:S01]  /*08c0*/  ISETP.NE.AND.EX P0, PT, R9, RZ, PT, P0 ;  /* 0x000000ff0900720c */ /* 0x000fe20003f05300 */
[----:B------:R-:W-:-:S03]  /*08d0*/  IMAD.MOV.U32 R9, RZ, RZ, 0x0 ;  /* 0x00000000ff097424 */ /* 0x000fc600078e00ff */
[----:B------:R-:W-:Y:S02]  /*08e0*/  SEL R5, R6, R5, !P1 ;  /* 0x0000000506057207 */ /* 0x000fe40004800000 */
[----:B------:R-:W-:Y:S02]  /*08f0*/  SEL R4, R4, 0xffffffff, P0 ;  /* 0xffffffff04047807 */ /* 0x000fe40000000000 */
[----:B------:R-:W-:Y:S01]  /*0900*/  SEL R5, R5, 0xffffffff, P0 ;  /* 0xffffffff05057807 */ /* 0x000fe20000000000 */
[----:B------:R-:W-:Y:S06]  /*0910*/  RET.REL.NODEC R8 `(_Z12declaredDeadiPiS_S_S_S_S_) ;  /* 0xfffffff408b87950 */ /* 0x000fec0003c3ffff */
.L_x_5:
        /* <DEDUP_REMOVED lines=14> */
.L_x_17:


//--------------------- .text._Z5RoundiPiS_S_S_S_ --------------------------
	.section	.text._Z5RoundiPiS_S_S_S_,"ax",@progbits
	.align	128
        .global         _Z5RoundiPiS_S_S_S_
        .type           _Z5RoundiPiS_S_S_S_,@function
        .size           _Z5RoundiPiS_S_S_S_,(.L_x_18 - _Z5RoundiPiS_S_S_S_)
        .other          _Z5RoundiPiS_S_S_S_,@"STO_CUDA_ENTRY STV_DEFAULT"
_Z5RoundiPiS_S_S_S_:
.text._Z5RoundiPiS_S_S_S_:
[----:B------:R-:W-:Y:S01]  /*0000*/  LDC R1, c[0x0][0x37c] ;  /* 0x0000df00ff017b82 */ /* 0x000fe20000000800 */
[----:B------:R-:W0:Y:S01]  /*0010*/  S2R R3, SR_TID.X ;  /* 0x0000000000037919 */ /* 0x000e220000002100 */
[----:B------:R-:W1:Y:S01]  /*0020*/  LDCU.64 UR8, c[0x0][0x358] ;  /* 0x00006b00ff0877ac */ /* 0x000e620008000a00 */
[----:B------:R-:W-:Y:S01]  /*0030*/  BSSY.RECONVERGENT B0, `(.L_x_6) ;  /* 0x000002f000007945 */ /* 0x000fe20003800200 */
[----:B0-----:R-:W-:-:S13]  /*0040*/  ISETP.NE.AND P0, PT, R3, RZ, PT ;  /* 0x000000ff0300720c */ /* 0x001fda0003f05270 */
[----:B-1----:R-:W-:Y:S05]  /*0050*/  @P0 BRA `(.L_x_7) ;  /* 0x0000000000b00947 */ /* 0x002fea0003800000 */
[----:B------:R-:W0:Y:S01]  /*0060*/  LDC.64 R4, c[0x4][RZ] ;  /* 0x01000000ff047b82 */ /* 0x000e220000000a00 */
[----:B------:R-:W1:Y:S07]  /*0070*/  S2R R7, SR_CTAID.X ;  /* 0x0000000000077919 */ /* 0x000e6e0000002500 */
[----:B------:R-:W2:Y:S01]  /*0080*/  LDC R11, c[0x0][0x380] ;  /* 0x0000e000ff0b7b82 */ /* 0x000ea20000000800 */
[----:B0-----:R-:W3:Y:S07]  /*0090*/  LDG.E.64 R4, desc[UR8][R4.64] ;  /* 0x0000000804047981 */ /* 0x001eee000c1e1b00 */
[----:B------:R-:W0:Y:S01]  /*00a0*/  S2UR UR5, SR_CgaCtaId ;  /* 0x00000000000579c3 */ /* 0x000e220000008800 */
[----:B------:R-:W-:Y:S01]  /*00b0*/  UMOV UR4, 0x400 ;  /* 0x0000040000047882 */ /* 0x000fe20000000000 */
[----:B--2---:R-:W-:Y:S01]  /*00c0*/  SHF.R.S32.HI R0, RZ, 0x1f, R11 ;  /* 0x0000001fff007819 */ /* 0x004fe2000001140b */
[----:B0-----:R-:W-:-:S09]  /*00d0*/  ULEA UR4, UR5, UR4, 0x18 ;  /* 0x0000000405047291 */ /* 0x001fd2000f8ec0ff */
[----:B-1----:R0:W-:Y:S01]  /*00e0*/  STS [UR4], R7 ;  /* 0x00000007ff007988 */ /* 0x0021e20008000804 */
[----:B---3--:R-:W-:-:S05]  /*00f0*/  IADD3 R2, P0, PT, R4, R7, RZ ;  /* 0x0000000704027210 */ /* 0x008fca0007f1e0ff */
[----:B------:R-:W-:-:S05]  /*0100*/  IMAD.X R9, RZ, RZ, R5, P0 ;  /* 0x000000ffff097224 */ /* 0x000fca00000e0605 */
        /* <DEDUP_REMOVED lines=18> */
[-C--:B------:R-:W-:Y:S02]  /*0230*/  @P0 IADD3 R2, PT, PT, R2, -R11.reuse, RZ ;  /* 0x8000000b02020210 */ /* 0x080fe40007ffe0ff */
[----:B------:R-:W-:Y:S01]  /*0240*/  @!P1 LOP3.LUT R2, RZ, R11, RZ, 0x33, !PT ;  /* 0x0000000bff029212 */ /* 0x000fe200078e33ff */
[----:B------:R-:W-:Y:S06]  /*0250*/  BRA `(.L_x_9) ;  /* 0x0000000000087947 */ /* 0x000fec0003800000 */
.L_x_8:
[----:B------:R-:W-:-:S07]  /*0260*/  MOV R6, 0x280 ;  /* 0x0000028000067802 */ /* 0x000fce0000000f00 */
[----:B------:R-:W-:Y:S05]  /*0270*/  CALL.REL.NOINC `($__internal_1_$__cuda_sm20_rem_s64) ;  /* 0x0000000800107944 */ /* 0x000fea0003c00000 */
.L_x_9:
[----:B------:R-:W0:Y:S01]  /*0280*/  S2UR UR5, SR_CgaCtaId ;  /* 0x00000000000579c3 */ /* 0x000e220000008800 */
[----:B------:R-:W-:Y:S01]  /*0290*/  UMOV UR4, 0x400 ;  /* 0x0000040000047882 */ /* 0x000fe20000000000 */
[----:B------:R-:W-:Y:S02]  /*02a0*/  IMAD.MOV.U32 R4, RZ, RZ, -0x1 ;  /* 0xffffffffff047424 */ /* 0x000fe400078e00ff */
[----:B------:R-:W-:Y:S02]  /*02b0*/  IMAD.MOV.U32 R5, RZ, RZ, 0x7fffffff ;  /* 0x7fffffffff057424 */ /* 0x000fe400078e00ff */
[----:B------:R-:W-:Y:S01]  /*02c0*/  IMAD.MOV.U32 R0, RZ, RZ, -0x1 ;  /* 0xffffffffff007424 */ /* 0x000fe200078e00ff */
[----:B0-----:R-:W-:-:S09]  /*02d0*/  ULEA UR4, UR5, UR4, 0x18 ;  /* 0x0000000405047291 */ /* 0x001fd2000f8ec0ff */
[----:B------:R0:W-:Y:S04]  /*02e0*/  STS.64 [UR4+0x10], R4 ;  /* 0x00001004ff007988 */ /* 0x0001e80008000a04 */
[----:B------:R0:W-:Y:S04]  /*02f0*/  STS [UR4+0x4], R2 ;  /* 0x00000402ff007988 */ /* 0x0001e80008000804 */
[----:B------:R0:W-:Y:S04]  /*0300*/  STS [UR4+0x8], R0 ;  /* 0x00000800ff007988 */ /* 0x0001e80008000804 */
[----:B------:R-:W-:Y:S01]  /*0310*/  STS [UR4+0x18], RZ ;  /* 0x000018ffff007988 */ /* 0x000fe20008000804 */
.L_x_7:
[----:B------:R-:W-:Y:S05]  /*0320*/  BSYNC.RECONVERGENT B0 ;  /* 0x0000000000007941 */ /* 0x000fea0003800200 */
.L_x_6:
[----:B------:R-:W1:Y:S08]  /*0330*/  S2UR UR5, SR_CgaCtaId ;  /* 0x00000000000579c3 */ /* 0x000e700000008800 */
[----:B------:R-:W-:Y:S06]  /*0340*/  BAR.SYNC.DEFER_BLOCKING 0x0 ;  /* 0x0000000000007b1d */ /* 0x000fec0000010000 */
[----:B------:R-:W-:-:S02]  /*0350*/  UMOV UR4, 0x400 ;  /* 0x0000040000047882 */ /* 0x000fc40000000000 */
[----:B-1----:R-:W-:-:S09]  /*0360*/  ULEA UR4, UR5, UR4, 0x18 ;  /* 0x0000000405047291 */ /* 0x002fd2000f8ec0ff */
[----:B------:R-:W1:Y:S02]  /*0370*/  LDS.64 R16, [UR4] ;  /* 0x00000004ff107984 */ /* 0x000e640008000a00 */
[----:B-1----:R-:W-:-:S13]  /*0380*/  ISETP.NE.AND P0, PT, R3, R16, PT ;  /* 0x000000100300720c */ /* 0x002fda0003f05270 */
[----:B------:R-:W-:Y:S05]  /*0390*/  @!P0 BRA `(.L_x_10) ;  /* 0x00000004006c8947 */ /* 0x000fea0003800000 */
[----:B0-----:R-:W0:Y:S02]  /*03a0*/  LDC.64 R4, c[0x0][0x3a8] ;  /* 0x0000ea00ff047b82 */ /* 0x001e240000000a00 */
[----:B0-----:R-:W-:-:S06]  /*03b0*/  IMAD.WIDE R6, R16, 0x4, R4 ;  /* 0x0000000410067825 */ /* 0x001fcc00078e0204 */
[----:B------:R-:W2:Y:S02]  /*03c0*/  LDG.E R6, desc[UR8][R6.64] ;  /* 0x0000000806067981 */ /* 0x000ea4000c1e1900 */
[----:B--2---:R-:W-:-:S13]  /*03d0*/  ISETP.NE.AND P0, PT, R6, RZ, PT ;  /* 0x000000ff0600720c */ /* 0x004fda0003f05270 */
[----:B------:R-:W-:Y:S05]  /*03e0*/  @P0 BRA `(.L_x_10) ;  /* 0x0000000400580947 */ /* 0x000fea0003800000 */
[----:B------:R-:W0:Y:S08]  /*03f0*/  LDC.64 R6, c[0x0][0x388] ;  /* 0x0000e200ff067b82 */ /* 0x000e300000000a00 */
[----:B------:R-:W1:Y:S01]  /*0400*/  LDC.64 R8, c[0x0][0x390] ;  /* 0x0000e400ff087b82 */ /* 0x000e620000000a00 */
[----:B0-----:R-:W-:-:S04]  /*0410*/  IMAD.WIDE R10, R17, 0x4, R6 ;  /* 0x00000004110a7825 */ /* 0x001fc800078e0206 */
[C---:B------:R-:W-:Y:S02]  /*0420*/  IMAD.WIDE R14, R16.reuse, 0x4, R6 ;  /* 0x00000004100e7825 */ /* 0x040fe400078e0206 */
[----:B------:R-:W2:Y:S02]  /*0430*/  LDG.E R11, desc[UR8][R10.64] ;  /* 0x000000080a0b7981 */ /* 0x000ea4000c1e1900 */
[--C-:B-1----:R-:W-:Y:S02]  /*0440*/  IMAD.WIDE R12, R17, 0x4, R8.reuse ;  /* 0x00000004110c7825 */ /* 0x102fe400078e0208 */
[----:B------:R2:W3:Y:S02]  /*0450*/  LDG.E R0, desc[UR8][R14.64] ;  /* 0x000000080e007981 */ /* 0x0004e4000c1e1900 */
[----:B------:R-:W-:Y:S02]  /*0460*/  IMAD.WIDE R16, R16, 0x4, R8 ;  /* 0x0000000410107825 */ /* 0x000fe400078e0208 */
[----:B------:R-:W4:Y:S02]  /*0470*/  LDG.E R13, desc[UR8][R12.64] ;  /* 0x000000080c0d7981 */ /* 0x000f24000c1e1900 */
[----:B------:R-:W-:-:S02]  /*0480*/  IMAD.WIDE.U32 R6, R3, 0x4, R6 ;  /* 0x0000000403067825 */ /* 0x000fc400078e0006 */
[----:B------:R-:W5:Y:S02]  /*0490*/  LDG.E R2, desc[UR8][R16.64] ;  /* 0x0000000810027981 */ /* 0x000f64000c1e1900 */
[----:B------:R-:W-:Y:S02]  /*04a0*/  IMAD.WIDE.U32 R8, R3, 0x4, R8 ;  /* 0x0000000403087825 */ /* 0x000fe400078e0008 */
[----:B------:R-:W5:Y:S04]  /*04b0*/  LDG.E R7, desc[UR8][R6.64] ;  /* 0x0000000806077981 */ /* 0x000f68000c1e1900 */
[----:B------:R-:W5:Y:S01]  /*04c0*/  LDG.E R9, desc[UR8][R8.64] ;  /* 0x0000000808097981 */ /* 0x000f62000c1e1900 */
[----:B--2---:R-:W-:Y:S02]  /*04d0*/  SHF.R.S32.HI R15, RZ, 0x1f, R11 ;  /* 0x0000001fff0f7819 */ /* 0x004fe4000001140b */
[----:B---3--:R-:W-:-:S02]  /*04e0*/  ISETP.NE.AND P5, PT, R0, R11, PT ;  /* 0x0000000b0000720c */ /* 0x008fc40003fa5270 */
[----:B----4-:R-:W-:Y:S02]  /*04f0*/  SHF.R.S32.HI R19, RZ, 0x1f, R13 ;  /* 0x0000001fff137819 */ /* 0x010fe4000001140d */
[----:B-----5:R-:W-:Y:S02]  /*0500*/  IADD3 R23, P1, PT, R2, -R13, RZ ;  /* 0x8000000d02177210 */ /* 0x020fe40007f3e0ff */
[----:B------:R-:W-:Y:S02]  /*0510*/  SHF.R.S32.HI R10, RZ, 0x1f, R7 ;  /* 0x0000001fff0a7819 */ /* 0x000fe40000011407 */
[----:B------:R-:W-:Y:S02]  /*0520*/  IADD3 R18, P0, PT, R11, -R7, RZ ;  /* 0x800000070b127210 */ /* 0x000fe40007f1e0ff */
[----:B------:R-:W-:Y:S02]  /*0530*/  SHF.R.S32.HI R14, RZ, 0x1f, R9 ;  /* 0x0000001fff0e7819 */ /* 0x000fe40000011409 */
[----:B------:R-:W-:Y:S01]  /*0540*/  IADD3 R21, P2, PT, R13, -R9, RZ ;  /* 0x800000090d157210 */ /* 0x000fe20007f5e0ff */
[----:B------:R-:W-:-:S04]  /*0550*/  IMAD.X R10, R15, 0x1, ~R10, P0 ;  /* 0x000000010f0a7824 */ /* 0x000fc800000e0e0a */
[----:B------:R-:W-:Y:S01]  /*0560*/  IMAD.X R17, R19, 0x1, ~R14, P2 ;  /* 0x0000000113117824 */ /* 0x000fe200010e0e0e */
[----:B------:R-:W-:Y:S02]  /*0570*/  LEA.HI.X.SX32 R19, R2, ~R19, 0x1, P1 ;  /* 0x8000001302137211 */ /* 0x000fe400008f0eff */
[----:B------:R-:W-:Y:S01]  /*0580*/  IADD3 R14, P1, PT, R0, -R11, RZ ;  /* 0x8000000b000e7210 */ /* 0x000fe20007f3e0ff */
[----:B------:R-:W-:Y:S01]  /*0590*/  IMAD R10, R10, R23, RZ ;  /* 0x000000170a0a7224 */ /* 0x000fe200078e02ff */
[CC--:B------:R-:W-:Y:S02]  /*05a0*/  @P5 ISETP.GT.AND P0, PT, R7.reuse, R0.reuse, PT ;  /* 0x000000000700520c */ /* 0x0c0fe40003f04270 */
[----:B------:R-:W-:Y:S01]  /*05b0*/  @P5 ISETP.GE.AND P4, PT, R7, R0, PT ;  /* 0x000000000700520c */ /* 0x000fe20003f86270 */
[-C--:B------:R-:W-:Y:S01]  /*05c0*/  IMAD R17, R17, R14.reuse, RZ ;  /* 0x0000000e11117224 */ /* 0x080fe200078e02ff */
[----:B------:R-:W-:Y:S01]  /*05d0*/  LEA.HI.X.SX32 R6, R0, ~R15, 0x1, P1 ;  /* 0x8000000f00067211 */ /* 0x000fe200008f0eff */
[----:B------:R-:W-:Y:S01]  /*05e0*/  IMAD R19, R18, R19, R10 ;  /* 0x0000001312137224 */ /* 0x000fe200078e020a */
[CC--:B------:R-:W-:Y:S01]  /*05f0*/  @P5 ISETP.LE.OR P0, PT, R0.reuse, R11.reuse, !P0 ;  /* 0x0000000b0000520c */ /* 0x0c0fe20004703670 */
[----:B------:R-:W-:Y:S01]  /*0600*/  IMAD.WIDE.U32 R14, R21, R14, RZ ;  /* 0x0000000e150e7225 */ /* 0x000fe200078e00ff */
[----:B------:R-:W-:-:S02]  /*0610*/  @P5 ISETP.GE.OR P4, PT, R0, R11, P4 ;  /* 0x0000000b0000520c */ /* 0x000fc40002786670 */
[----:B------:R-:W-:Y:S01]  /*0620*/  @!P5 ISETP.GE.AND P3, PT, R2, R13, PT ;  /* 0x0000000d0200d20c */ /* 0x000fe20003f66270 */
[----:B------:R-:W-:Y:S01]  /*0630*/  IMAD.WIDE.U32 R10, R18, R23, RZ ;  /* 0x00000017120a7225 */ /* 0x000fe200078e00ff */
[CC--:B------:R-:W-:Y:S02]  /*0640*/  @!P5 ISETP.GT.AND P2, PT, R9.reuse, R2.reuse, PT ;  /* 0x000000020900d20c */ /* 0x0c0fe40003f44270 */
[----:B------:R-:W-:Y:S01]  /*0650*/  @!P5 ISETP.GE.OR P3, PT, R9, R2, P3 ;  /* 0x000000020900d20c */ /* 0x000fe20001f66670 */
[----:B------:R-:W-:Y:S01]  /*0660*/  IMAD R17, R6, R21, R17 ;  /* 0x0000001506117224 */ /* 0x000fe200078e0211 */
[----:B------:R-:W-:Y:S02]  /*0670*/  @!P5 ISETP.LE.OR P2, PT, R2, R13, !P2 ;  /* 0x0000000d0200d20c */ /* 0x000fe40005743670 */
[----:B------:R-:W-:Y:S01]  /*0680*/  ISETP.NE.U32.AND P1, PT, R14, R10, PT ;  /* 0x0000000a0e00720c */ /* 0x000fe20003f25070 */
[----:B------:R-:W-:Y:S01]  /*0690*/  IMAD.IADD R14, R15, 0x1, R17 ;  /* 0x000000010f0e7824 */ /* 0x000fe200078e0211 */
[----:B------:R-:W-:-:S02]  /*06a0*/  @P5 PLOP3.LUT P0, PT, P0, P4, PT, 0x80, 0x8 ;  /* 0x000000000008581c */ /* 0x000fc40000709070 */
[----:B------:R-:W-:Y:S02]  /*06b0*/  IADD3 R11, PT, PT, R11, R19, RZ ;  /* 0x000000130b0b7210 */ /* 0x000fe40007ffe0ff */
[----:B------:R-:W-:-:S04]  /*06c0*/  @!P5 PLOP3.LUT P0, PT, P2, P3, PT, 0x80, 0x8 ;  /* 0x000000000008d81c */ /* 0x000fc80001707070 */
[----:B------:R-:W-:-:S13]  /*06d0*/  ISETP.NE.OR.EX P0, PT, R14, R11, !P0, P1 ;  /* 0x0000000b0e00720c */ /* 0x000fda0004705710 */
[----:B------:R-:W-:Y:S05]  /*06e0*/  @P0 BRA `(.L_x_10) ;  /* 0x0000000000980947 */ /* 0x000fea0003800000 */
[----:B------:R-:W-:-:S06]  /*06f0*/  IMAD.WIDE.U32 R4, R3, 0x4, R4 ;  /* 0x0000000403047825 */ /* 0x000fcc00078e0004 */
[----:B------:R-:W2:Y:S02]  /*0700*/  LDG.E R4, desc[UR8][R4.64] ;  /* 0x0000000804047981 */ /* 0x000ea4000c1e1900 */
[----:B--2---:R-:W-:-:S13]  /*0710*/  ISETP.NE.AND P0, PT, R4, 0x1, PT ;  /* 0x000000010400780c */ /* 0x004fda0003f05270 */
[----:B------:R-:W-:Y:S05]  /*0720*/  @!P0 BRA `(.L_x_10) ;  /* 0x0000000000888947 */ /* 0x000fea0003800000 */
[----:B------:R-:W0:Y:S01]  /*0730*/  LDS.64 R4, [UR4+0x10] ;  /* 0x00001004ff047984 */ /* 0x000e220008000a00 */
[----:B------:R-:W-:Y:S01]  /*0740*/  IMAD.IADD R7, R7, 0x1, -R0 ;  /* 0x0000000107077824 */ /* 0x000fe200078e0a00 */
[----:B------:R-:W-:Y:S01]  /*0750*/  LOP3.LUT R0, R3, 0x1f, RZ, 0xc0, !PT ;  /* 0x0000001f03007812 */ /* 0x000fe200078ec0ff */
[----:B------:R-:W-:Y:S02]  /*0760*/  IMAD.IADD R9, R9, 0x1, -R2 ;  /* 0x0000000109097824 */ /* 0x000fe400078e0a02 */
[----:B------:R-:W-:-:S04]  /*0770*/  IMAD.WIDE R6, R7, R7, RZ ;  /* 0x0000000707067225 */ /* 0x000fc800078e02ff */
[----:B------:R-:W-:-:S04]  /*0780*/  IMAD.WIDE R6, R9, R9, R6 ;  /* 0x0000000909067225 */ /* 0x000fc800078e0206 */
[----:B------:R-:W-:-:S07]  /*0790*/  IMAD.MOV.U32 R9, RZ, RZ, RZ ;  /* 0x000000ffff097224 */ /* 0x000fce00078e00ff */
.L_x_15:
[----:B------:R-:W-:Y:S01]  /*07a0*/  ISETP.NE.AND P0, PT, R0, R9, PT ;  /* 0x000000090000720c */ /* 0x000fe20003f05270 */
[----:B------:R-:W-:Y:S01]  /*07b0*/  VIADD R9, R9, 0x1 ;  /* 0x0000000109097836 */ /* 0x000fe20000000000 */
[----:B------:R-:W-:Y:S04]  /*07c0*/  BSSY B0, `(.L_x_11) ;  /* 0x0000017000007945 */ /* 0x000fe80003800000 */
[----:B------:R-:W-:-:S07]  /*07d0*/  ISETP.NE.AND P1, PT, R9, 0x20, PT ;  /* 0x000000200900780c */ /* 0x000fce0003f25270 */
[----:B-1----:R-:W-:Y:S06]  /*07e0*/  @P0 BRA `(.L_x_12) ;  /* 0x0000000000500947 */ /* 0x002fec0003800000 */
[----:B------:R-:W1:Y:S01]  /*07f0*/  S2R R11, SR_CgaCtaId ;  /* 0x00000000000b7919 */ /* 0x000e620000008800 */
[----:B------:R-:W-:Y:S01]  /*0800*/  MOV R10, 0x400 ;  /* 0x00000400000a7802 */ /* 0x000fe20000000f00 */
[----:B------:R-:W-:Y:S01]  /*0810*/  BSSY B1, `(.L_x_13) ;  /* 0x0000009000017945 */ /* 0x000fe20003800000 */
[----:B------:R-:W-:Y:S02]  /*0820*/  IMAD.MOV.U32 R13, RZ, RZ, 0x1 ;  /* 0x00000001ff0d7424 */ /* 0x000fe400078e00ff */
[----:B------:R-:W-:-:S04]  /*0830*/  IADD3 R2, PT, PT, R10, 0x18, RZ ;  /* 0x000000180a027810 */ /* 0x000fc80007ffe0ff */
[----:B-1----:R-:W-:-:S07]  /*0840*/  LEA R2, R11, R2, 0x18 ;  /* 0x000000020b027211 */ /* 0x002fce00078ec0ff */
.L_x_14:
[----:B------:R-:W-:Y:S01]  /*0850*/  IMAD.MOV.U32 R12, RZ, RZ, RZ ;  /* 0x000000ffff0c7224 */ /* 0x000fe200078e00ff */
[----:B------:R-:W-:Y:S05]  /*0860*/  YIELD ;  /* 0x0000000000007946 */ /* 0x000fea0003800000 */
[----:B------:R-:W1:Y:S02]  /*0870*/  ATOMS.CAS R8, [R2], R12, R13 ;  /* 0x0000000c0208738d */ /* 0x000e64000000000d */
[----:B-1----:R-:W-:-:S13]  /*0880*/  ISETP.NE.AND P0, PT, R8, RZ, PT ;  /* 0x000000ff0800720c */ /* 0x002fda0003f05270 */
[----:B------:R-:W-:Y:S05]  /*0890*/  @P0 BRA `(.L_x_14) ;  /* 0xfffffffc00ec0947 */ /* 0x000fea000383ffff */
[----:B------:R-:W-:Y:S05]  /*08a0*/  BSYNC B1 ;  /* 0x0000000000017941 */ /* 0x000fea0003800000 */
.L_x_13:
[----:B0-----:R-:W-:-:S04]  /*08b0*/  ISETP.GT.U32.AND P0, PT, R4, R6, PT ;  /* 0x000000060400720c */ /* 0x001fc80003f04070 */
[----:B------:R-:W-:-:S13]  /*08c0*/  ISETP.GT.AND.EX P0, PT, R5, R7, PT, P0 ;  /* 0x000000070500720c */ /* 0x000fda0003f04300 */
[----:B------:R-:W-:Y:S01]  /*08d0*/  @P0 LEA R10, R11, R10, 0x18 ;  /* 0x0000000a0b0a0211 */ /* 0x000fe200078ec0ff */
[----:B------:R-:W-:Y:S02]  /*08e0*/  @P0 IMAD.MOV.U32 R4, RZ, RZ, R6 ;  /* 0x000000ffff040224 */ /* 0x000fe400078e0006 */
[----:B------:R-:W-:Y:S02]  /*08f0*/  @P0 IMAD.MOV.U32 R5, RZ, RZ, R7 ;  /* 0x000000ffff050224 */ /* 0x000fe400078e0007 */
[----:B------:R1:W-:Y:S04]  /*0900*/  @P0 STS.64 [R10+0x10], R6 ;  /* 0x000010060a000388 */ /* 0x0003e80000000a00 */
[----:B------:R1:W-:Y:S04]  /*0910*/  @P0 STS [R10+0x8], R3 ;  /* 0x000008030a000388 */ /* 0x0003e80000000800 */
[----:B------:R1:W-:Y:S02]  /*0920*/  ATOMS.EXCH RZ, [R2], RZ ;  /* 0x000000ff02ff738c */ /* 0x0003e40004000000 */
.L_x_12:
[----:B------:R-:W-:Y:S05]  /*0930*/  BSYNC B0 ;  /* 0x0000000000007941 */ /* 0x000fea0003800000 */
.L_x_11:
[----:B------:R-:W-:Y:S05]  /*0940*/  @P1 BRA `(.L_x_15) ;  /* 0xfffffffc00941947 */ /* 0x000fea000383ffff */
.L_x_10:
[----:B------:R-:W-:Y:S05]  /*0950*/  WARPSYNC.ALL ;  /* 0x0000000000007948 */ /* 0x000fea0003800000 */
[----:B------:R-:W2:Y:S08]  /*0960*/  S2UR UR6, SR_CgaCtaId ;  /* 0x00000000000679c3 */ /* 0x000eb00000008800 */
[----:B------:R-:W-:Y:S06]  /*0970*/  BAR.SYNC.DEFER_BLOCKING 0x0 ;  /* 0x0000000000007b1d */ /* 0x000fec0000010000 */
[----:B------:R-:W-:-:S02]  /*0980*/  UMOV UR5, 0x400 ;  /* 0x0000040000057882 */ /* 0x000fc40000000000 */
[----:B--2---:R-:W-:-:S09]  /*0990*/  ULEA UR5, UR6, UR5, 0x18 ;  /* 0x0000000506057291 */ /* 0x004fd2000f8ec0ff */
[----:B-1----:R-:W1:Y:S02]  /*09a0*/  LDS R7, [UR5+0x8] ;  /* 0x00000805ff077984 */ /* 0x002e640008000800 */
[----:B-1----:R-:W-:-:S04]  /*09b0*/  ISETP.NE.AND P0, PT, R7, -0x1, PT ;  /* 0xffffffff0700780c */ /* 0x002fc80003f05270 */
[----:B------:R-:W-:-:S13]  /*09c0*/  ISETP.NE.OR P0, PT, R3, RZ, !P0 ;  /* 0x000000ff0300720c */ /* 0x000fda0004705670 */
[----:B------:R-:W-:Y:S05]  /*09d0*/  @P0 EXIT ;  /* 0x000000000000094d */ /* 0x000fea0003800000 */
[----:B0-----:R-:W0:Y:S01]  /*09e0*/  S2R R0, SR_LANEID ;  /* 0x0000000000007919 */ /* 0x001e220000000000 */
[----:B------:R-:W1:Y:S01]  /*09f0*/  LDC.64 R2, c[0x0][0x3a0] ;  /* 0x0000e800ff027b82 */ /* 0x000e620000000a00 */
[----:B------:R-:W-:Y:S01]  /*0a00*/  VOTEU.ANY UR4, UPT, PT ;  /* 0x0000000000047886 */ /* 0x000fe200038e0100 */
[----:B------:R-:W2:Y:S01]  /*0a10*/  LDS R11, [UR5] ;  /* 0x00000005ff0b7984 */ /* 0x000ea20008000800 */
[----:B------:R-:W3:Y:S01]  /*0a20*/  POPC R9, UR4 ;  /* 0x0000000400097d09 */ /* 0x000ee20008000000 */
[----:B------:R-:W-:-:S04]  /*0a30*/  UFLO.U32 UR4, UR4 ;  /* 0x00000004000472bd */ /* 0x000fc800080e0000 */
[----:B------:R-:W2:Y:S01]  /*0a40*/  LDC.64 R4, c[0x0][0x398] ;  /* 0x0000e600ff047b82 */ /* 0x000ea20000000a00 */
[----:B-1----:R-:W-:-:S04]  /*0a50*/  IMAD.WIDE R2, R7, 0x4, R2 ;  /* 0x0000000407027825 */ /* 0x002fc800078e0202 */
[----:B---3--:R-:W-:Y:S01]  /*0a60*/  IMAD.MOV R7, RZ, RZ, -R9 ;  /* 0x000000ffff077224 */ /* 0x008fe200078e0a09 */
[----:B0-----:R-:W-:Y:S01]  /*0a70*/  ISETP.EQ.U32.AND P0, PT, R0, UR4, PT ;  /* 0x0000000400007c0c */ /* 0x001fe2000bf02070 */
[----:B--2---:R-:W-:-:S12]  /*0a80*/  IMAD.WIDE R4, R11, 0x4, R4 ;  /* 0x000000040b047825 */ /* 0x004fd800078e0204 */
[----:B------:R-:W-:Y:S04]  /*0a90*/  @P0 REDG.E.ADD.STRONG.GPU desc[UR8][R2.64], R7 ;  /* 0x000000070200098e */ /* 0x000fe8000c12e108 */
[----:B------:R-:W-:Y:S01]  /*0aa0*/  @P0 REDG.E.ADD.STRONG.GPU desc[UR8][R4.64], R9 ;  /* 0x000000090400098e */ /* 0x000fe2000c12e108 */
[----:B------:R-:W-:Y:S05]  /*0ab0*/  EXIT ;  /* 0x000000000000794d */ /* 0x000fea0003800000 */
        .weak           $__internal_1_$__cuda_sm20_rem_s64
        .type           $__internal_1_$__cuda_sm20_rem_s64,@function
        .size           $__internal_1_$__cuda_sm20_rem_s64,(.L_x_18 - $__internal_1_$__cuda_sm20_rem_s64)
$__internal_1_$__cuda_sm20_rem_s64:
[----:B------:R-:W0:Y:S01]  /*0ac0*/  LDC R7, c[0x0][0x380] ;  /* 0x0000e000ff077b82 */ /* 0x000e220000000800 */
[----:B------:R-:W-:Y:S02]  /*0ad0*/  ISETP.GE.AND P0, PT, R0, RZ, PT ;  /* 0x000000ff0000720c */ /* 0x000fe40003f06270 */
[----:B0-----:R-:W-:-:S04]  /*0ae0*/  IADD3 R4, P1, PT, RZ, -R7, RZ ;  /* 0x80000007ff047210 */ /* 0x001fc80007f3e0ff */
[-C--:B------:R-:W-:Y:S02]  /*0af0*/  IADD3.X R5, PT, PT, RZ, ~R0.reuse, RZ, P1, !PT ;  /* 0x80000000ff057210 */ /* 0x080fe40000ffe4ff */
[----:B------:R-:W-:Y:S02]  /*0b00*/  SEL R4, R4, R7, !P0 ;  /* 0x0000000704047207 */ /* 0x000fe40004000000 */
        /* <DEDUP_REMOVED lines=17> */
[----:B------:R-:W-:Y:S02]  /*0c20*/  IADD3 R13, P2, PT, R19, R12, RZ ;  /* 0x0000000c130d7210 */ /* 0x000fe40007f5e0ff */
[----:B------:R-:W-:Y:S02]  /*0c30*/  IADD3 R17, P4, PT, RZ, -R2, RZ ;  /* 0x80000002ff117210 */ /* 0x000fe40007f9e0ff */
[----:B------:R-:W-:Y:S01]  /*0c40*/  IADD3.X R15, PT, PT, RZ, RZ, R8, P2, P1 ;  /* 0x000000ffff0f7210 */ /* 0x000fe200017e2408 */
[----:B------:R-:W-:Y:S01]  /*0c50*/  IMAD.WIDE.U32 R10, R13, R4, RZ ;  /* 0x000000040d0a7225 */ /* 0x000fe200078e00ff */
[----:B------:R-:W-:-:S03]  /*0c60*/  ISETP.GE.AND P1, PT, R9, RZ, PT ;  /* 0x000000ff0900720c */ /* 0x000fc60003f26270 */
[----:B------:R-:W-:Y:S01]  /*0c70*/  IMAD R8, R13, R5, R11 ;  /* 0x000000050d087224 */ /* 0x000fe200078e020b */
[----:B------:R-:W-:Y:S02]  /*0c80*/  IADD3 R11, P0, PT, RZ, -R10, RZ ;  /* 0x8000000aff0b7210 */ /* 0x000fe40007f1e0ff */
[----:B------:R-:W-:Y:S01]  /*0c90*/  SEL R2, R17, R2, !P1 ;  /* 0x0000000211027207 */ /* 0x000fe20004800000 */
[----:B------:R-:W-:Y:S02]  /*0ca0*/  IMAD R8, R15, R4, R8 ;  /* 0x000000040f087224 */ /* 0x000fe400078e0208 */
[----:B------:R-:W-:-:S04]  /*0cb0*/  IMAD.HI.U32 R12, R13, R11, RZ ;  /* 0x0000000b0d0c7227 */ /* 0x000fc800078e00ff */
[----:B------:R-:W-:-:S04]  /*0cc0*/  IMAD.X R8, RZ, RZ, ~R8, P0 ;  /* 0x000000ffff087224 */ /* 0x000fc800000e0e08 */
[----:B------:R-:W-:-:S04]  /*0cd0*/  IMAD.WIDE.U32 R12, P0, R13, R8, R12 ;  /* 0x000000080d0c7225 */ /* 0x000fc8000780000c */
[C---:B------:R-:W-:Y:S02]  /*0ce0*/  IMAD R10, R15.reuse, R8, RZ ;  /* 0x000000080f0a7224 */ /* 0x040fe400078e02ff */
[----:B------:R-:W-:Y:S01]  /*0cf0*/  IMAD.HI.U32 R11, P2, R15, R11, R12 ;  /* 0x0000000b0f0b7227 */ /* 0x000fe2000784000c */
[----:B------:R-:W-:-:S03]  /*0d00*/  IADD3.X R12, PT, PT, RZ, ~R9, RZ, P4, !PT ;  /* 0x80000009ff0c7210 */ /* 0x000fc600027fe4ff */
[----:B------:R-:W-:Y:S01]  /*0d10*/  IMAD.HI.U32 R8, R15, R8, RZ ;  /* 0x000000080f087227 */ /* 0x000fe200078e00ff */
[----:B------:R-:W-:Y:S02]  /*0d20*/  IADD3 R11, P3, PT, R10, R11, RZ ;  /* 0x0000000b0a0b7210 */ /* 0x000fe40007f7e0ff */
[----:B------:R-:W-:Y:S01]  /*0d30*/  SEL R12, R12, R9, !P1 ;  /* 0x000000090c0c7207 */ /* 0x000fe20004800000 */
[----:B------:R-:W-:Y:S02]  /*0d40*/  IMAD.X R15, R8, 0x1, R15, P0 ;  /* 0x00000001080f7824 */ /* 0x000fe400000e060f */
[----:B------:R-:W-:-:S03]  /*0d50*/  IMAD.HI.U32 R8, R11, R2, RZ ;  /* 0x000000020b087227 */ /* 0x000fc600078e00ff */
[----:B------:R-:W-:Y:S01]  /*0d60*/  IADD3.X R15, PT, PT, RZ, RZ, R15, P3, P2 ;  /* 0x000000ffff0f7210 */ /* 0x000fe20001fe440f */
[----:B------:R-:W-:Y:S02]  /*0d70*/  IMAD.MOV.U32 R9, RZ, RZ, RZ ;  /* 0x000000ffff097224 */ /* 0x000fe400078e00ff */
        /* <DEDUP_REMOVED lines=11> */
[----:B------:R-:W-:-:S04]  /*0e30*/  IMAD R11, R13, R4, R11 ;  /* 0x000000040d0b7224 */ /* 0x000fc800078e020b */
[----:B------:R-:W-:Y:S01]  /*0e40*/  IMAD.X R13, R12, 0x1, ~R11, P2 ;  /* 0x000000010c0d7824 */ /* 0x000fe200010e0e0b */
[----:B------:R-:W-:-:S04]  /*0e50*/  IADD3 R9, P2, PT, R15, -R4, RZ ;  /* 0x800000040f097210 */ /* 0x000fc80007f5e0ff */
[CC--:B------:R-:W-:Y:S02]  /*0e60*/  ISETP.GE.U32.AND.EX P0, PT, R13.reuse, R5.reuse, PT, P0 ;  /* 0x000000050d00720c */ /* 0x0c0fe40003f06100 */
[----:B------:R-:W-:Y:S02]  /*0e70*/  IADD3.X R11, PT, PT, R13, ~R5, RZ, P2, !PT ;  /* 0x800000050d0b7210 */ /* 0x000fe400017fe4ff */
[----:B------:R-:W-:Y:S02]  /*0e80*/  SEL R9, R9, R15, P0 ;  /* 0x0000000f09097207 */ /* 0x000fe40000000000 */
[----:B------:R-:W-:Y:S02]  /*0e90*/  SEL R11, R11, R13, P0 ;  /* 0x0000000d0b0b7207 */ /* 0x000fe40000000000 */
[C---:B------:R-:W-:Y:S01]  /*0ea0*/  ISETP.GE.U32.AND P0, PT, R9.reuse, R4, PT ;  /* 0x000000040900720c */ /* 0x040fe20003f06070 */
[----:B------:R-:W-:-:S03]  /*0eb0*/  IMAD.IADD R2, R9, 0x1, -R4 ;  /* 0x0000000109027824 */ /* 0x000fc600078e0a04 */
[----:B------:R-:W-:-:S04]  /*0ec0*/  ISETP.GE.U32.AND.EX P0, PT, R11, R5, PT, P0 ;  /* 0x000000050b00720c */ /* 0x000fc80003f06100 */
[----:B------:R-:W-:Y:S02]  /*0ed0*/  SEL R2, R2, R9, P0 ;  /* 0x0000000902027207 */ /* 0x000fe40000000000 */
[----:B------:R-:W-:Y:S01]  /*0ee0*/  ISETP.NE.U32.AND P0, PT, R7, RZ, PT ;  /* 0x000000ff0700720c */ /* 0x000fe20003f05070 */
[----:B------:R-:W-:Y:S02]  /*0ef0*/  IMAD.MOV.U32 R7, RZ, RZ, 0x0 ;  /* 0x00000000ff077424 */ /* 0x000fe400078e00ff */
[----:B------:R-:W-:Y:S01]  /*0f00*/  IMAD.MOV R5, RZ, RZ, -R2 ;  /* 0x000000ffff057224 */ /* 0x000fe200078e0a02 */
[----:B------:R-:W-:-:S04]  /*0f10*/  ISETP.NE.AND.EX P0, PT, R0, RZ, PT, P0 ;  /* 0x000000ff0000720c */ /* 0x000fc80003f05300 */
[----:B------:R-:W-:-:S04]  /*0f20*/  SEL R2, R5, R2, !P1 ;  /* 0x0000000205027207 */ /* 0x000fc80004800000 */
[----:B------:R-:W-:Y:S01]  /*0f30*/  SEL R2, R2, 0xffffffff, P0 ;  /* 0xffffffff02027807 */ /* 0x000fe20000000000 */
[----:B------:R-:W-:Y:S06]  /*0f40*/  RET.REL.NODEC R6 `(_Z5RoundiPiS_S_S_S_) ;  /* 0xfffffff0062c7950 */ /* 0x000fec0003c3ffff */
.L_x_16:
        /* <DEDUP_REMOVED lines=11> */
.L_x_18:


//--------------------- .nv.global.init           --------------------------
	.section	.nv.global.init,"aw",@progbits
	.align	8
.nv.global.init:
	.type		k,@object
	.size		k,(.L_0 - k)
k:
        /*0000*/ 	.byte	0x01, 0x00, 0x00, 0x00, 0x00, 0x00, 0x00, 0x00
.L_0:


//--------------------- .nv.shared.reserved.0     --------------------------
	.section	.nv.shared.reserved.0,"aw",@nobits
	.weak		__nv_reservedSMEM_offset_0_alias
	.size		__nv_reservedSMEM_offset_0_alias, 0, 64
	.other		__nv_reservedSMEM_offset_0_alias,@"STO_CUDA_RESERVED_SHARED STV_DEFAULT"
__nv_reservedSMEM_offset_0_alias:
	.zero		0
	.zero		64


//--------------------- .nv.shared._Z5RoundiPiS_S_S_S_ --------------------------
	.section	.nv.shared._Z5RoundiPiS_S_S_S_,"aw",@nobits
	.sectionflags	@""
	.align	8
.nv.shared._Z5RoundiPiS_S_S_S_:
	.zero		1052


//--------------------- .nv.constant0._Z11assignValuePiS_S_ii --------------------------
	.section	.nv.constant0._Z11assignValuePiS_S_ii,"a",@progbits
	.sectionflags	@""
	.align	4
.nv.constant0._Z11assignValuePiS_S_ii:
	.zero		928


//--------------------- .nv.constant0._Z12declaredDeadiPiS_S_S_S_S_ --------------------------
	.section	.nv.constant0._Z12declaredDeadiPiS_S_S_S_S_,"a",@progbits
	.sectionflags	@""
	.align	4
.nv.constant0._Z12declaredDeadiPiS_S_S_S_S_:
	.zero		952


//--------------------- .nv.constant0._Z5RoundiPiS_S_S_S_ --------------------------
	.section	.nv.constant0._Z5RoundiPiS_S_S_S_,"a",@progbits
	.sectionflags	@""
	.align	4
.nv.constant0._Z5RoundiPiS_S_S_S_:
	.zero		944


//--------------------- SYMBOLS --------------------------

	.type		.nv.reservedSmem.offset0,@object
	.size		.nv.reservedSmem.offset0,0x4
	.type		.nv.reservedSmem.cap,@object
	.size		.nv.reservedSmem.cap,0x4
